def matmul_kernel(
    a_ptr,
    b_ptr,
    c_ptr,
    M,
    N,
    K,
    stride_am,
    stride_ak,
    stride_bk,
    stride_bn,
    stride_cm,
    stride_cn,
    BLOCK_M: tl.constexpr,
    BLOCK_N: tl.constexpr,
    BLOCK_K: tl.constexpr,
    GROUP_M: tl.constexpr,
):
    pid = tl.program_id(axis=0)
    num_pid_m = tl.cdiv(M, BLOCK_M)
    num_pid_n = tl.cdiv(N, BLOCK_N)
    num_pid_in_group = GROUP_M * num_pid_n
    group_id = pid // num_pid_in_group
    first_pid_m = group_id * GROUP_M
    group_size_m = min(num_pid_m - first_pid_m, GROUP_M)
    pid_m = first_pid_m + ((pid % num_pid_in_group) % group_size_m)
    pid_n = (pid % num_pid_in_group) // group_size_m

    offs_am = (pid_m * BLOCK_M + tl.arange(0, BLOCK_M)) % M
    offs_bn = (pid_n * BLOCK_N + tl.arange(0, BLOCK_N)) % N
    offs_k = tl.arange(0, BLOCK_K)
    a_ptrs = a_ptr + offs_am[:, None] * stride_am + offs_k[None, :] * stride_ak
    b_ptrs = b_ptr + offs_k[:, None] * stride_bk + offs_bn[None, :] * stride_bn

    acc = tl.zeros((BLOCK_M, BLOCK_N), dtype=tl.float32)
    for kk in range(0, tl.cdiv(K, BLOCK_K)):
        a = tl.load(a_ptrs, mask=offs_k[None, :] < K - kk * BLOCK_K, other=0.0)
        b = tl.load(b_ptrs, mask=offs_k[:, None] < K - kk * BLOCK_K, other=0.0)
        acc = tl.dot(a, b, acc)
        a_ptrs += BLOCK_K * stride_ak
        b_ptrs += BLOCK_K * stride_bk

    c = acc.to(c_ptr.dtype.element_ty)
    offs_cm = pid_m * BLOCK_M + tl.arange(0, BLOCK_M)
    offs_cn = pid_n * BLOCK_N + tl.arange(0, BLOCK_N)
    c_ptrs = c_ptr + offs_cm[:, None] * stride_cm + offs_cn[None, :] * stride_cn
    mask = (offs_cm[:, None] < M) & (offs_cn[None, :] < N)
    tl.store(c_ptrs, c, mask=mask)

# config = {"BLOCK_K": 32, "BLOCK_M": 64, "BLOCK_N": 256, "GROUP_M": 8, "arch": "sm_100", "dtype": "fp8e4m3", "num_ctas": 1, "num_stages": 3, "num_warps": 8}
# arch = sm_100


// ===== COMPILED SASS (sm_100a) =====

	.target	sm_100a

	.elftype	@"ET_EXEC"


//--------------------- .note.nv.tkinfo           --------------------------
	.section	.note.nv.tkinfo,"",@"SHT_NOTE"
	.sectionflags	@"SHF_NOTE_NV_TKINFO"
	.tkinfo
        /*0018*/ 	.word	0x00000081
        /*0030*/ 	.string	""
        /*0030*/ 	.string	"ptxas-blackwell"
        /*0030*/ 	.string	"Cuda compilation tools, release 12.9, V12.9.86"
        /*0030*/ 	.string	"Build cuda_12.9.r12.9/compiler.36037853_0"
        /*0030*/ 	.string	"-v  -suppress-debug-info  -lineinfo  -arch sm_100a "



//--------------------- .note.nv.cuver            --------------------------
	.section	.note.nv.cuver,"",@"SHT_NOTE"
	.sectionflags	@"SHF_NOTE_NV_CUVER"
        /*0018*/ 	.short	0x0001
        /*001a*/ 	.short	0x0064
        /*001c*/ 	.short	0x0001
        /*001e*/ 	.short	0x0000
        /*0020*/ 	.short	0x0001
        /*0022*/ 	.short	0x0000


//--------------------- .nv.info                  --------------------------
	.section	.nv.info,"",@"SHT_CUDA_INFO"
	.align	4


	//----- nvinfo : EIATTR_REGCOUNT
	.align		4
        /*0000*/ 	.byte	0x04, 0x2f
        /*0002*/ 	.short	(.L_4 - .L_3)
	.align		4
.L_3:
        /*0004*/ 	.word	index@(matmul_kernel)
        /*0008*/ 	.word	0x00000080


	//----- nvinfo : EIATTR_FRAME_SIZE
	.align		4
.L_4:
        /*000c*/ 	.byte	0x04, 0x11
        /*000e*/ 	.short	(.L_6 - .L_5)
	.align		4
.L_5:
        /*0010*/ 	.word	index@($__internal_2_$__cuda_sm10x_tcgen05_guardrail_trap_unallocated_columns_being_dealloced)
        /*0014*/ 	.word	0x00000000


	//----- nvinfo : EIATTR_FRAME_SIZE
	.align		4
.L_6:
        /*0018*/ 	.byte	0x04, 0x11
        /*001a*/ 	.short	(.L_8 - .L_7)
	.align		4
.L_7:
        /*001c*/ 	.word	index@($__internal_1_$__cuda_sm10x_tcgen05_guardrail_trap_phase_invalid_during_alloc)
        /*0020*/ 	.word	0x00000000


	//----- nvinfo : EIATTR_FRAME_SIZE
	.align		4
.L_8:
        /*0024*/ 	.byte	0x04, 0x11
        /*0026*/ 	.short	(.L_10 - .L_9)
	.align		4
.L_9:
        /*0028*/ 	.word	index@($__internal_0_$__cuda_sm10x_tcgen05_guardrail_trap_col_being_dealloced_not_returned_by_alloc)
        /*002c*/ 	.word	0x00000000


	//----- nvinfo : EIATTR_FRAME_SIZE
	.align		4
.L_10:
        /*0030*/ 	.byte	0x04, 0x11
        /*0032*/ 	.short	(.L_12 - .L_11)
	.align		4
.L_11:
        /*0034*/ 	.word	index@(matmul_kernel)
        /*0038*/ 	.word	0x00000000


	//----- nvinfo : EIATTR_MIN_STACK_SIZE
	.align		4
.L_12:
        /*003c*/ 	.byte	0x04, 0x12
        /*003e*/ 	.short	(.L_14 - .L_13)
	.align		4
.L_13:
        /*0040*/ 	.word	index@(matmul_kernel)
        /*0044*/ 	.word	0x00000000
.L_14:


//--------------------- .nv.info.matmul_kernel    --------------------------
	.section	.nv.info.matmul_kernel,"",@"SHT_CUDA_INFO"
	.sectionflags	@""
	.align	4


	//----- nvinfo : EIATTR_CUDA_API_VERSION
	.align		4
        /*0000*/ 	.byte	0x04, 0x37
        /*0002*/ 	.short	(.L_16 - .L_15)
.L_15:
        /*0004*/ 	.word	0x00000081


	//----- nvinfo : EIATTR_KPARAM_INFO
	.align		4
.L_16:
        /*0008*/ 	.byte	0x04, 0x17
        /*000a*/ 	.short	(.L_18 - .L_17)
.L_17:
        /*000c*/ 	.word	0x00000000
        /*0010*/ 	.short	0x000d
        /*0012*/ 	.short	0x0048
        /*0014*/ 	.byte	0x00, 0xf4, 0x21, 0x00


	//----- nvinfo : EIATTR_KPARAM_INFO
	.align		4
.L_18:
        /*0018*/ 	.byte	0x04, 0x17
        /*001a*/ 	.short	(.L_20 - .L_19)
.L_19:
        /*001c*/ 	.word	0x00000000
        /*0020*/ 	.short	0x000c
        /*0022*/ 	.short	0x0040
        /*0024*/ 	.byte	0x00, 0xf4, 0x21, 0x00


	//----- nvinfo : EIATTR_KPARAM_INFO
	.align		4
.L_20:
        /*0028*/ 	.byte	0x04, 0x17
        /*002a*/ 	.short	(.L_22 - .L_21)
.L_21:
        /*002c*/ 	.word	0x00000000
        /*0030*/ 	.short	0x000b
        /*0032*/ 	.short	0x0038
        /*0034*/ 	.byte	0x00, 0xf0, 0x11, 0x00


	//----- nvinfo : EIATTR_KPARAM_INFO
	.align		4
.L_22:
        /*0038*/ 	.byte	0x04, 0x17
        /*003a*/ 	.short	(.L_24 - .L_23)
.L_23:
        /*003c*/ 	.word	0x00000000
        /*0040*/ 	.short	0x000a
        /*0042*/ 	.short	0x0034
        /*0044*/ 	.byte	0x00, 0xf0, 0x11, 0x00


	//----- nvinfo : EIATTR_KPARAM_INFO
	.align		4
.L_24:
        /*0048*/ 	.byte	0x04, 0x17
        /*004a*/ 	.short	(.L_26 - .L_25)
.L_25:
        /*004c*/ 	.word	0x00000000
        /*0050*/ 	.short	0x0009
        /*0052*/ 	.short	0x0030
        /*0054*/ 	.byte	0x00, 0xf0, 0x11, 0x00


	//----- nvinfo : EIATTR_KPARAM_INFO
	.align		4
.L_26:
        /*0058*/ 	.byte	0x04, 0x17
        /*005a*/ 	.short	(.L_28 - .L_27)
.L_27:
        /*005c*/ 	.word	0x00000000
        /*0060*/ 	.short	0x0008
        /*0062*/ 	.short	0x002c
        /*0064*/ 	.byte	0x00, 0xf0, 0x11, 0x00


	//----- nvinfo : EIATTR_KPARAM_INFO
	.align		4
.L_28:
        /*0068*/ 	.byte	0x04, 0x17
        /*006a*/ 	.short	(.L_30 - .L_29)
.L_29:
        /*006c*/ 	.word	0x00000000
        /*0070*/ 	.short	0x0007
        /*0072*/ 	.short	0x0028
        /*0074*/ 	.byte	0x00, 0xf0, 0x11, 0x00


	//----- nvinfo : EIATTR_KPARAM_INFO
	.align		4
.L_30:
        /*0078*/ 	.byte	0x04, 0x17
        /*007a*/ 	.short	(.L_32 - .L_31)
.L_31:
        /*007c*/ 	.word	0x00000000
        /*0080*/ 	.short	0x0006
        /*0082*/ 	.short	0x0024
        /*0084*/ 	.byte	0x00, 0xf0, 0x11, 0x00


	//----- nvinfo : EIATTR_KPARAM_INFO
	.align		4
.L_32:
        /*0088*/ 	.byte	0x04, 0x17
        /*008a*/ 	.short	(.L_34 - .L_33)
.L_33:
        /*008c*/ 	.word	0x00000000
        /*0090*/ 	.short	0x0005
        /*0092*/ 	.short	0x0020
        /*0094*/ 	.byte	0x00, 0xf0, 0x11, 0x00


	//----- nvinfo : EIATTR_KPARAM_INFO
	.align		4
.L_34:
        /*0098*/ 	.byte	0x04, 0x17
        /*009a*/ 	.short	(.L_36 - .L_35)
.L_35:
        /*009c*/ 	.word	0x00000000
        /*00a0*/ 	.short	0x0004
        /*00a2*/ 	.short	0x001c
        /*00a4*/ 	.byte	0x00, 0xf0, 0x11, 0x00


	//----- nvinfo : EIATTR_KPARAM_INFO
	.align		4
.L_36:
        /*00a8*/ 	.byte	0x04, 0x17
        /*00aa*/ 	.short	(.L_38 - .L_37)
.L_37:
        /*00ac*/ 	.word	0x00000000
        /*00b0*/ 	.short	0x0003
        /*00b2*/ 	.short	0x0018
        /*00b4*/ 	.byte	0x00, 0xf0, 0x11, 0x00


	//----- nvinfo : EIATTR_KPARAM_INFO
	.align		4
.L_38:
        /*00b8*/ 	.byte	0x04, 0x17
        /*00ba*/ 	.short	(.L_40 - .L_39)
.L_39:
        /*00bc*/ 	.word	0x00000000
        /*00c0*/ 	.short	0x0002
        /*00c2*/ 	.short	0x0010
        /*00c4*/ 	.byte	0x00, 0xf4, 0x21, 0x00


	//----- nvinfo : EIATTR_KPARAM_INFO
	.align		4
.L_40:
        /*00c8*/ 	.byte	0x04, 0x17
        /*00ca*/ 	.short	(.L_42 - .L_41)
.L_41:
        /*00cc*/ 	.word	0x00000000
        /*00d0*/ 	.short	0x0001
        /*00d2*/ 	.short	0x0008
        /*00d4*/ 	.byte	0x00, 0xf4, 0x21, 0x00


	//----- nvinfo : EIATTR_KPARAM_INFO
	.align		4
.L_42:
        /*00d8*/ 	.byte	0x04, 0x17
        /*00da*/ 	.short	(.L_44 - .L_43)
.L_43:
        /*00dc*/ 	.word	0x00000000
        /*00e0*/ 	.short	0x0000
        /*00e2*/ 	.short	0x0000
        /*00e4*/ 	.byte	0x00, 0xf4, 0x21, 0x00


	//----- nvinfo : EIATTR_AT_ENTRY_FRAGMENTS
	.align		4
.L_44:
        /*00e8*/ 	.byte	0x04, 0x4f
        /*00ea*/ 	.short	(.L_46 - .L_45)


	//   ....[0]....
.L_45:
        /*00ec*/ 	.word	0x00000004


	//----- nvinfo : EIATTR_RESERVED_SMEM_USED
	.align		4
.L_46:
        /*00f0*/ 	.byte	0x01, 0x41
	.zero		2


	//----- nvinfo : EIATTR_SPARSE_MMA_MASK
	.align		4
        /*00f4*/ 	.byte	0x03, 0x50
        /*00f6*/ 	.short	0x0000


	//----- nvinfo : EIATTR_TCGEN05_1CTA_USED
	.align		4
        /*00f8*/ 	.byte	0x01, 0x51
	.zero		2


	//----- nvinfo : EIATTR_MAXREG_COUNT
	.align		4
        /*00fc*/ 	.byte	0x03, 0x1b
        /*00fe*/ 	.short	0x00ff


	//----- nvinfo : EIATTR_NUM_BARRIERS
	.align		4
        /*0100*/ 	.byte	0x02, 0x4c
        /*0102*/ 	.byte	0x01
	.zero		1


	//----- nvinfo : EIATTR_INT_WARP_WIDE_INSTR_OFFSETS
	.align		4
        /*0104*/ 	.byte	0x04, 0x31
        /*0106*/ 	.short	(.L_48 - .L_47)


	//   ....[0]....
.L_47:
        /*0108*/ 	.word	0x00001fc0


	//   ....[1]....
        /*010c*/ 	.word	0x00001fe0


	//   ....[2]....
        /*0110*/ 	.word	0x000030b0


	//   ....[3]....
        /*0114*/ 	.word	0x000076e0


	//   ....[4]....
        /*0118*/ 	.word	0x00007730


	//----- nvinfo : EIATTR_COOP_GROUP_MASK_REGIDS
	.align		4
.L_48:
        /*011c*/ 	.byte	0x04, 0x29
        /*011e*/ 	.short	(.L_50 - .L_49)


	//   ....[0]....
.L_49:
        /*0120*/ 	.word	0xffffffff


	//   ....[1]....
        /*0124*/ 	.word	0xffffffff


	//   ....[2]....
        /*0128*/ 	.word	0xffffffff


	//   ....[3]....
        /*012c*/ 	.word	0xffffffff


	//----- nvinfo : EIATTR_COOP_GROUP_INSTR_OFFSETS
	.align		4
.L_50:
        /*0130*/ 	.byte	0x04, 0x28
        /*0132*/ 	.short	(.L_52 - .L_51)


	//   ....[0]....
.L_51:
        /*0134*/ 	.word	0x00000060


	//   ....[1]....
        /*0138*/ 	.word	0x00000320


	//   ....[2]....
        /*013c*/ 	.word	0x00007570


	//   ....[3]....
        /*0140*/ 	.word	0x000077e0


	//----- nvinfo : EIATTR_VRC_CTA_INIT_COUNT
	.align		4
.L_52:
        /*0144*/ 	.byte	0x02, 0x4a
        /*0146*/ 	.byte	0x80
	.zero		1


	//----- nvinfo : EIATTR_MBARRIER_INSTR_OFFSETS
	.align		4
        /*0148*/ 	.byte	0x04, 0x39
        /*014a*/ 	.short	(.L_54 - .L_53)


	//   ....[0]....
.L_53:
        /*014c*/ 	.word	0x00002100
        /*0150*/ 	.word	0x000000ff
        /*0154*/ 	.word	0x00000000
        /*0158*/ 	.short	0x0100
        /*015a*/ 	.byte	0x0d
	.zero		1


	//   ....[1]....
        /*015c*/ 	.word	0x000030e0
        /*0160*/ 	.word	0x000000ff
        /*0164*/ 	.word	0x00005008
        /*0168*/ 	.short	0x0100
        /*016a*/ 	.byte	0x0f
	.zero		1


	//   ....[2]....
        /*016c*/ 	.word	0x00003d60
        /*0170*/ 	.word	0x000000ff
        /*0174*/ 	.word	0x00000000
        /*0178*/ 	.short	0x010a
        /*017a*/ 	.byte	0x0d
	.zero		1


	//   ....[3]....
        /*017c*/ 	.word	0x00004bf0
        /*0180*/ 	.word	0x000000ff
        /*0184*/ 	.word	0x00000000
        /*0188*/ 	.short	0x010a
        /*018a*/ 	.byte	0x0d
	.zero		1


	//   ....[4]....
        /*018c*/ 	.word	0x00004d10
        /*0190*/ 	.word	0x000000ff
        /*0194*/ 	.word	0x00005000
        /*0198*/ 	.short	0x0108
        /*019a*/ 	.byte	0x0f
	.zero		1


	//   ....[5]....
        /*019c*/ 	.word	0x00004d60
        /*01a0*/ 	.word	0x000000ff
        /*01a4*/ 	.word	0x00005008
        /*01a8*/ 	.short	0x0108
        /*01aa*/ 	.byte	0x0f
	.zero		1


	//   ....[6]....
        /*01ac*/ 	.word	0x00007800
        /*01b0*/ 	.word	0x000000ff
        /*01b4*/ 	.word	0x00000000
        /*01b8*/ 	.short	0x010a
        /*01ba*/ 	.byte	0x0d
	.zero		1


	//   ....[7]....
        /*01bc*/ 	.word	0x00007830
        /*01c0*/ 	.word	0x000000ff
        /*01c4*/ 	.word	0x00000000
        /*01c8*/ 	.short	0x010a
        /*01ca*/ 	.byte	0x0d
	.zero		1


	//----- nvinfo : EIATTR_NUM_MBARRIERS
	.align		4
.L_54:
        /*01cc*/ 	.byte	0x03, 0x38
        /*01ce*/ 	.short	0x0002


	//----- nvinfo : EIATTR_EXIT_INSTR_OFFSETS
	.align		4
        /*01d0*/ 	.byte	0x04, 0x1c
        /*01d2*/ 	.short	(.L_56 - .L_55)


	//   ....[0]....
.L_55:
        /*01d4*/ 	.word	0x000077f0


	//----- nvinfo : EIATTR_REQNTID
	.align		4
.L_56:
        /*01d8*/ 	.byte	0x04, 0x10
        /*01da*/ 	.short	(.L_58 - .L_57)
.L_57:
        /*01dc*/ 	.word	0x00000100
        /*01e0*/ 	.word	0x00000001
        /*01e4*/ 	.word	0x00000001


	//----- nvinfo : EIATTR_CRS_STACK_SIZE
	.align		4
.L_58:
        /*01e8*/ 	.byte	0x04, 0x1e
        /*01ea*/ 	.short	(.L_60 - .L_59)
.L_59:
        /*01ec*/ 	.word	0x00000000


	//----- nvinfo : EIATTR_CBANK_PARAM_SIZE
	.align		4
.L_60:
        /*01f0*/ 	.byte	0x03, 0x19
        /*01f2*/ 	.short	0x0050


	//----- nvinfo : EIATTR_PARAM_CBANK
	.align		4
        /*01f4*/ 	.byte	0x04, 0x0a
        /*01f6*/ 	.short	(.L_62 - .L_61)
	.align		4
.L_61:
        /*01f8*/ 	.word	index@(.nv.constant0.matmul_kernel)
        /*01fc*/ 	.short	0x0380
        /*01fe*/ 	.short	0x0050


	//----- nvinfo : EIATTR_SW_WAR
	.align		4
.L_62:
        /*0200*/ 	.byte	0x04, 0x36
        /*0202*/ 	.short	(.L_64 - .L_63)
.L_63:
        /*0204*/ 	.word	0x00000008
.L_64:


//--------------------- .nv.compat                --------------------------
	.section	.nv.compat,"",@"SHT_CUDA_COMPAT_INFO"
	.align	4
        /*0000*/ 	.byte	0x02, 0x02, 0x02, 0x00, 0x02, 0x05, 0x05, 0x00, 0x02, 0x03, 0x00, 0x00, 0x02, 0x06, 0x01, 0x00


//--------------------- .nv.callgraph             --------------------------
	.section	.nv.callgraph,"",@"SHT_CUDA_CALLGRAPH"
	.align	4
	.sectionentsize	8
	.align		4
        /*0000*/ 	.word	0x00000000
	.align		4
        /*0004*/ 	.word	0xffffffff
	.align		4
        /*0008*/ 	.word	0x00000000
	.align		4
        /*000c*/ 	.word	0xfffffffe
	.align		4
        /*0010*/ 	.word	0x00000000
	.align		4
        /*0014*/ 	.word	0xfffffffd
	.align		4
        /*0018*/ 	.word	0x00000000
	.align		4
        /*001c*/ 	.word	0xfffffffc


//--------------------- .text.matmul_kernel       --------------------------
	.section	.text.matmul_kernel,"ax",@progbits
	.align	128
        .global         matmul_kernel
        .type           matmul_kernel,@function
        .size           matmul_kernel,(.L_x_20 - matmul_kernel)
        .other          matmul_kernel,@"STO_CUDA_ENTRY STV_DEFAULT"
matmul_kernel:
.text.matmul_kernel:
[----:B------:R-:W0:Y:S01]  /*0000*/  LDC R1, c[0x0][0x37c] ;  /* 0x0000df00ff017b82 */ /* 0x000e220000000800 */
[----:B------:R-:W1:Y:S01]  /*0010*/  S2R R3, SR_TID.X ;  /* 0x0000000000037919 */ /* 0x000e620000002100 */
[----:B------:R-:W2:Y:S01]  /*0020*/  LDCU.64 UR16, c[0x0][0x358] ;  /* 0x00006b00ff1077ac */ /* 0x000ea20008000a00 */
[----:B-1----:R-:W-:-:S13]  /*0030*/  ISETP.GE.U32.AND P1, PT, R3, 0x20, PT ;  /* 0x000000200300780c */ /* 0x002fda0003f26070 */
[----:B--2---:R-:W-:Y:S05]  /*0040*/  @P1 BRA `(.L_x_0) ;  /* 0x0000000000b81947 */ /* 0x004fea0003800000 */
[----:B------:R-:W1:Y:S01]  /*0050*/  S2UR UR6, SR_CgaCtaId ;  /* 0x00000000000679c3 */ /* 0x000e620000008800 */
[----:B------:R-:W-:Y:S01]  /*0060*/  NOP ;  /* 0x0000000000007918 */ /* 0x000fe20000000000 */
[----:B------:R-:W-:Y:S02]  /*0070*/  UMOV UR4, 0x40 ;  /* 0x0000004000047882 */ /* 0x000fe40000000000 */
[----:B-1----:R-:W-:-:S09]  /*0080*/  ULEA UR4, UR6, UR4, 0x18 ;  /* 0x0000000406047291 */ /* 0x002fd2000f8ec0ff */
[----:B------:R-:W1:Y:S01]  /*0090*/  LDS.U8 R0, [UR4] ;  /* 0x00000004ff007984 */ /* 0x000e620008000000 */
[----:B------:R-:W-:Y:S02]  /*00a0*/  UMOV UR4, 0x400 ;  /* 0x0000040000047882 */ /* 0x000fe40000000000 */
[----:B------:R-:W-:Y:S01]  /*00b0*/  ULEA UR4, UR6, UR4, 0x18 ;  /* 0x0000000406047291 */ /* 0x000fe2000f8ec0ff */
[----:B-1----:R-:W-:-:S13]  /*00c0*/  ISETP.NE.AND P0, PT, R0, RZ, PT ;  /* 0x000000ff0000720c */ /* 0x002fda0003f05270 */
[----:B------:R-:W-:Y:S05]  /*00d0*/  @P0 BRA `(.L_x_1) ;  /* 0x00000000007c0947 */ /* 0x000fea0003800000 */
[----:B------:R-:W-:-:S13]  /*00e0*/  ELECT P0, URZ, PT ;  /* 0x0000000000ff782f */ /* 0x000fda0003800000 */
[----:B------:R-:W-:Y:S05]  /*00f0*/  @!P0 BRA `(.L_x_2) ;  /* 0x0000000000848947 */ /* 0x000fea0003800000 */
[----:B------:R-:W-:Y:S01]  /*0100*/  UMOV UR5, 0x8 ;  /* 0x0000000800057882 */ /* 0x000fe20000000000 */
[----:B------:R-:W-:Y:S02]  /*0110*/  IMAD.MOV.U32 R7, RZ, RZ, 0x1 ;  /* 0x00000001ff077424 */ /* 0x000fe400078e00ff */
[----:B------:R-:W-:Y:S02]  /*0120*/  IMAD.MOV.U32 R5, RZ, RZ, 0xff ;  /* 0x000000ffff057424 */ /* 0x000fe400078e00ff */
[----:B------:R-:W-:Y:S04]  /*0130*/  DEPBAR.LE SB1, 0x36 ;  /* 0x00009d800000791a */ /* 0x000fe80000000000 */
[----:B------:R-:W1:Y:S02]  /*0140*/  UTCATOMSWS.FIND_AND_SET.ALIGN UP0, UR5, UR5 ;  /* 0x00000005000575e3 */ /* 0x000e640008000800 */
[----:B-1----:R-:W-:-:S04]  /*0150*/  PLOP3.LUT P0, PT, PT, PT, UP0, 0x80, 0x8 ;  /* 0x000000000008781c */ /* 0x002fc80003f0f008 */
[----:B------:R-:W-:-:S04]  /*0160*/  SEL R0, RZ, 0xffffffff, !P0 ;  /* 0xffffffffff007807 */ /* 0x000fc80004000000 */
[----:B------:R-:W-:Y:S01]  /*0170*/  ISETP.NE.AND P0, PT, R0, RZ, PT ;  /* 0x000000ff0000720c */ /* 0x000fe20003f05270 */
[----:B------:R-:W-:-:S12]  /*0180*/  IMAD.U32 R0, RZ, RZ, UR5 ;  /* 0x00000005ff007e24 */ /* 0x000fd8000f8e00ff */
[----:B------:R-:W-:Y:S05]  /*0190*/  @P0 BRA `(.L_x_3) ;  /* 0x0000000000240947 */ /* 0x000fea0003800000 */
.L_x_4:
[----:B------:R-:W-:Y:S05]  /*01a0*/  NANOSLEEP 0x64 ;  /* 0x000000640000795d */ /* 0x000fea0003800000 */
[----:B------:R-:W-:-:S05]  /*01b0*/  UMOV UR5, 0x8 ;  /* 0x0000000800057882 */ /* 0x000fca0000000000 */
[----:B------:R-:W-:Y:S04]  /*01c0*/  DEPBAR.LE SB1, 0x36 ;  /* 0x00009d800000791a */ /* 0x000fe80000000000 */
[----:B------:R-:W1:Y:S02]  /*01d0*/  UTCATOMSWS.FIND_AND_SET.ALIGN UP0, UR5, UR5 ;  /* 0x00000005000575e3 */ /* 0x000e640008000800 */
[----:B-1----:R-:W-:-:S04]  /*01e0*/  PLOP3.LUT P0, PT, PT, PT, UP0, 0x80, 0x8 ;  /* 0x000000000008781c */ /* 0x002fc80003f0f008 */
[----:B------:R-:W-:-:S04]  /*01f0*/  SEL R0, RZ, 0xffffffff, !P0 ;  /* 0xffffffffff007807 */ /* 0x000fc80004000000 */
[----:B------:R-:W-:Y:S01]  /*0200*/  ISETP.NE.AND P0, PT, R0, RZ, PT ;  /* 0x000000ff0000720c */ /* 0x000fe20003f05270 */
[----:B------:R-:W-:-:S12]  /*0210*/  IMAD.U32 R0, RZ, RZ, UR5 ;  /* 0x00000005ff007e24 */ /* 0x000fd8000f8e00ff */
[----:B------:R-:W-:Y:S05]  /*0220*/  @!P0 BRA `(.L_x_4) ;  /* 0xfffffffc00dc8947 */ /* 0x000fea000383ffff */
.L_x_3:
[C---:B------:R-:W-:Y:S01]  /*0230*/  VIADD R4, R0.reuse, 0x10 ;  /* 0x0000001000047836 */ /* 0x040fe20000000000 */
[----:B------:R-:W-:Y:S01]  /*0240*/  UMOV UR5, 0x50 ;  /* 0x0000005000057882 */ /* 0x000fe20000000000 */
[----:B------:R-:W-:Y:S01]  /*0250*/  SHF.L.U32 R2, R5, R0, RZ ;  /* 0x0000000005027219 */ /* 0x000fe200000006ff */
[----:B------:R-:W-:Y:S01]  /*0260*/  ULEA UR5, UR6, UR5, 0x18 ;  /* 0x0000000506057291 */ /* 0x000fe2000f8ec0ff */
[----:B------:R-:W-:Y:S01]  /*0270*/  IMAD.SHL.U32 R0, R0, 0x20, RZ ;  /* 0x0000002000007824 */ /* 0x000fe200078e00ff */
[----:B------:R-:W-:-:S04]  /*0280*/  SHF.L.U32 R5, R7, R4, RZ ;  /* 0x0000000407057219 */ /* 0x000fc800000006ff */
[----:B------:R-:W-:-:S05]  /*0290*/  LOP3.LUT R2, R5, R2, RZ, 0xfc, !PT ;  /* 0x0000000205027212 */ /* 0x000fca00078efcff */
[----:B------:R1:W-:Y:S04]  /*02a0*/  ATOMS.OR RZ, [UR5], R2 ;  /* 0x00000002ffff798c */ /* 0x0003e8000b000005 */
[----:B------:R1:W-:Y:S01]  /*02b0*/  STS [UR4], R0 ;  /* 0x00000000ff007988 */ /* 0x0003e20008000804 */
[----:B------:R-:W-:Y:S05]  /*02c0*/  BRA `(.L_x_2) ;  /* 0x0000000000107947 */ /* 0x000fea0003800000 */
.L_x_1:
[----:B------:R-:W-:Y:S01]  /*02d0*/  IMAD.MOV.U32 R0, RZ, RZ, -0x1 ;  /* 0xffffffffff007424 */ /* 0x000fe200078e00ff */
[----:B------:R-:W-:-:S04]  /*02e0*/  MOV R4, 0x310 ;  /* 0x0000031000047802 */ /* 0x000fc80000000f00 */
[----:B------:R1:W-:Y:S03]  /*02f0*/  STS [UR4], R0 ;  /* 0x00000000ff007988 */ /* 0x0003e60008000804 */
[----:B01----:R-:W-:Y:S05]  /*0300*/  CALL.REL.NOINC `($__internal_1_$__cuda_sm10x_tcgen05_guardrail_trap_phase_invalid_during_alloc) ;  /* 0x0000007400607944 */ /* 0x003fea0003c00000 */
.L_x_2:
[----:B------:R-:W-:Y:S05]  /*0310*/  WARPSYNC.ALL ;  /* 0x0000000000007948 */ /* 0x000fea0003800000 */
[----:B------:R-:W-:Y:S01]  /*0320*/  NOP ;  /* 0x0000000000007918 */ /* 0x000fe20000000000 */
.L_x_0:
[----:B------:R-:W2:Y:S01]  /*0330*/  LDC.64 R28, c[0x0][0x398] ;  /* 0x0000e600ff1c7b82 */ /* 0x000ea20000000a00 */
[----:B------:R-:W3:Y:S01]  /*0340*/  S2R R7, SR_CTAID.X ;  /* 0x0000000000077919 */ /* 0x000ee20000002500 */
[----:B------:R-:W-:Y:S01]  /*0350*/  UMOV UR4, 0x400 ;  /* 0x0000040000047882 */ /* 0x000fe20000000000 */
[----:B------:R-:W4:Y:S01]  /*0360*/  LDCU UR7, c[0x0][0x3a4] ;  /* 0x00007480ff0777ac */ /* 0x000f220008000800 */
[----:B------:R-:W-:Y:S01]  /*0370*/  PRMT R123, RZ, 0x7610, R123 ;  /* 0x00007610ff7b7816 */ /* 0x000fe2000000007b */
[----:B------:R-:W1:Y:S03]  /*0380*/  LDCU.128 UR20, c[0x0][0x380] ;  /* 0x00007000ff1477ac */ /* 0x000e660008000c00 */
[----:B------:R-:W5:Y:S01]  /*0390*/  S2UR UR6, SR_CgaCtaId ;  /* 0x00000000000679c3 */ /* 0x000f620000008800 */
[----:B------:R-:W-:-:S07]  /*03a0*/  UMOV UR8, 0x1 ;  /* 0x0000000100087882 */ /* 0x000fce0000000000 */
[----:B------:R-:W0:Y:S01]  /*03b0*/  LDC R100, c[0x0][0x3a0] ;  /* 0x0000e800ff647b82 */ /* 0x000e220000000800 */
[----:B-12---:R-:W-:-:S07]  /*03c0*/  VIADD R0, R29, 0xff ;  /* 0x000000ff1d007836 */ /* 0x006fce0000000000 */
[----:B------:R-:W1:Y:S01]  /*03d0*/  LDC.64 R64, c[0x0][0x3a8] ;  /* 0x0000ea00ff407b82 */ /* 0x000e620000000a00 */
[----:B------:R-:W-:Y:S01]  /*03e0*/  SHF.R.S32.HI R5, RZ, 0x1f, R0 ;  /* 0x0000001fff057819 */ /* 0x000fe20000011400 */
[----:B-----5:R-:W-:-:S03]  /*03f0*/  ULEA UR15, UR6, UR4, 0x18 ;  /* 0x00000004060f7291 */ /* 0x020fc6000f8ec0ff */
[----:B------:R-:W-:Y:S02]  /*0400*/  LEA.HI R5, R5, R0, RZ, 0x8 ;  /* 0x0000000005057211 */ /* 0x000fe400078f40ff */
[----:B---3--:R-:W-:Y:S01]  /*0410*/  IABS R8, R7 ;  /* 0x0000000700087213 */ /* 0x008fe20000000000 */
[----:B------:R-:W-:Y:S01]  /*0420*/  UIADD3 UR10, UPT, UPT, UR15, 0x5000, URZ ;  /* 0x000050000f0a7890 */ /* 0x000fe2000fffe0ff */
[----:B------:R-:W-:-:S05]  /*0430*/  SHF.R.S32.HI R5, RZ, 0x8, R5 ;  /* 0x00000008ff057819 */ /* 0x000fca0000011405 */
[----:B------:R-:W-:-:S05]  /*0440*/  IMAD.SHL.U32 R2, R5, 0x8, RZ ;  /* 0x0000000805027824 */ /* 0x000fca00078e00ff */
[-C--:B------:R-:W-:Y:S02]  /*0450*/  IABS R9, R2.reuse ;  /* 0x0000000200097213 */ /* 0x080fe40000000000 */
[----:B------:R-:W-:Y:S02]  /*0460*/  IABS R10, R2 ;  /* 0x00000002000a7213 */ /* 0x000fe40000000000 */
[----:B------:R-:W2:Y:S08]  /*0470*/  I2F.RP R0, R9 ;  /* 0x0000000900007306 */ /* 0x000eb00000209400 */
[----:B--2---:R-:W2:Y:S02]  /*0480*/  MUFU.RCP R0, R0 ;  /* 0x0000000000007308 */ /* 0x004ea40000001000 */
[----:B--2---:R-:W-:-:S02]  /*0490*/  VIADD R4, R0, 0xffffffe ;  /* 0x0ffffffe00047836 */ /* 0x004fc40000000000 */
[----:B------:R-:W-:-:S04]  /*04a0*/  IMAD.MOV R0, RZ, RZ, -R10 ;  /* 0x000000ffff007224 */ /* 0x000fc800078e0a0a */
[----:B------:R2:W3:Y:S02]  /*04b0*/  F2I.FTZ.U32.TRUNC.NTZ R5, R4 ;  /* 0x0000000400057305 */ /* 0x0004e4000021f000 */
[----:B--2---:R-:W-:Y:S02]  /*04c0*/  IMAD.MOV.U32 R4, RZ, RZ, RZ ;  /* 0x000000ffff047224 */ /* 0x004fe400078e00ff */
[----:B---3--:R-:W-:-:S04]  /*04d0*/  IMAD.MOV R6, RZ, RZ, -R5 ;  /* 0x000000ffff067224 */ /* 0x008fc800078e0a05 */
[----:B------:R-:W-:Y:S02]  /*04e0*/  IMAD R11, R6, R9, RZ ;  /* 0x00000009060b7224 */ /* 0x000fe400078e02ff */
[----:B------:R-:W-:Y:S01]  /*04f0*/  IMAD.MOV.U32 R6, RZ, RZ, R8 ;  /* 0x000000ffff067224 */ /* 0x000fe200078e0008 */
[----:B------:R-:W-:Y:S01]  /*0500*/  IABS R8, R29 ;  /* 0x0000001d00087213 */ /* 0x000fe20000000000 */
[----:B------:R-:W-:Y:S01]  /*0510*/  IMAD.HI.U32 R5, R5, R11, R4 ;  /* 0x0000000b05057227 */ /* 0x000fe200078e0004 */
[----:B------:R-:W-:-:S05]  /*0520*/  IABS R11, R28 ;  /* 0x0000001c000b7213 */ /* 0x000fca0000000000 */
[----:B------:R-:W-:-:S04]  /*0530*/  IMAD.HI.U32 R5, R5, R6, RZ ;  /* 0x0000000605057227 */ /* 0x000fc800078e00ff */
[----:B------:R-:W-:Y:S01]  /*0540*/  IMAD R0, R5, R0, R6 ;  /* 0x0000000005007224 */ /* 0x000fe200078e0206 */
[----:B------:R-:W-:Y:S04]  /*0550*/  BAR.SYNC.DEFER_BLOCKING 0x0 ;  /* 0x0000000000007b1d */ /* 0x000fe80000010000 */
[----:B------:R-:W-:-:S13]  /*0560*/  ISETP.GT.U32.AND P2, PT, R9, R0, PT ;  /* 0x000000000900720c */ /* 0x000fda0003f44070 */
[----:B------:R-:W-:Y:S02]  /*0570*/  @!P2 IMAD.IADD R0, R0, 0x1, -R9 ;  /* 0x000000010000a824 */ /* 0x000fe400078e0a09 */
[----:B------:R-:W-:Y:S01]  /*0580*/  @!P2 VIADD R5, R5, 0x1 ;  /* 0x000000010505a836 */ /* 0x000fe20000000000 */
[----:B------:R-:W-:Y:S02]  /*0590*/  ISETP.NE.AND P2, PT, R2, RZ, PT ;  /* 0x000000ff0200720c */ /* 0x000fe40003f45270 */
[----:B------:R-:W-:Y:S02]  /*05a0*/  ISETP.GE.U32.AND P0, PT, R0, R9, PT ;  /* 0x000000090000720c */ /* 0x000fe40003f06070 */
[----:B------:R-:W-:-:S04]  /*05b0*/  LOP3.LUT R0, R7, R2, RZ, 0x3c, !PT ;  /* 0x0000000207007212 */ /* 0x000fc800078e3cff */
[----:B------:R-:W-:Y:S01]  /*05c0*/  ISETP.GE.AND P3, PT, R0, RZ, PT ;  /* 0x000000ff0000720c */ /* 0x000fe20003f66270 */
[----:B------:R-:W-:-:S06]  /*05d0*/  VIADD R0, R28, 0x3f ;  /* 0x0000003f1c007836 */ /* 0x000fcc0000000000 */
[----:B------:R-:W-:-:S04]  /*05e0*/  @P0 VIADD R5, R5, 0x1 ;  /* 0x0000000105050836 */ /* 0x000fc80000000000 */
[----:B------:R-:W-:Y:S01]  /*05f0*/  IMAD.MOV.U32 R4, RZ, RZ, R5 ;  /* 0x000000ffff047224 */ /* 0x000fe200078e0005 */
[----:B------:R-:W-:-:S03]  /*0600*/  SHF.R.S32.HI R5, RZ, 0x1f, R0 ;  /* 0x0000001fff057819 */ /* 0x000fc60000011400 */
[----:B------:R-:W-:Y:S01]  /*0610*/  @!P3 IMAD.MOV R4, RZ, RZ, -R4 ;  /* 0x000000ffff04b224 */ /* 0x000fe200078e0a04 */
[----:B------:R-:W-:Y:S02]  /*0620*/  @!P2 LOP3.LUT R4, RZ, R2, RZ, 0x33, !PT ;  /* 0x00000002ff04a212 */ /* 0x000fe400078e33ff */
[----:B------:R-:W-:-:S03]  /*0630*/  LEA.HI R5, R5, R0, RZ, 0x6 ;  /* 0x0000000005057211 */ /* 0x000fc600078f30ff */
[----:B------:R-:W-:Y:S02]  /*0640*/  IMAD.SHL.U32 R14, R4, 0x8, RZ ;  /* 0x00000008040e7824 */ /* 0x000fe400078e00ff */
[----:B------:R-:W-:-:S03]  /*0650*/  IMAD.MOV R4, RZ, RZ, -R4 ;  /* 0x000000ffff047224 */ /* 0x000fc600078e0a04 */
[----:B------:R-:W-:Y:S01]  /*0660*/  LEA.HI.SX32 R5, R5, -R14, 0x1a ;  /* 0x8000000e05057211 */ /* 0x000fe200078fd2ff */
[----:B------:R-:W-:Y:S02]  /*0670*/  IMAD R10, R2, R4, R7 ;  /* 0x00000004020a7224 */ /* 0x000fe400078e0207 */
[----:B------:R-:W-:Y:S01]  /*0680*/  IMAD.MOV.U32 R4, RZ, RZ, RZ ;  /* 0x000000ffff047224 */ /* 0x000fe200078e00ff */
[----:B------:R-:W-:Y:S02]  /*0690*/  VIMNMX R15, PT, PT, R5, 0x8, PT ;  /* 0x00000008050f7848 */ /* 0x000fe40003fe0100 */
[----:B------:R-:W-:Y:S02]  /*06a0*/  IABS R2, R10 ;  /* 0x0000000a00027213 */ /* 0x000fe40000000000 */
[----:B------:R-:W-:-:S04]  /*06b0*/  IABS R9, R15 ;  /* 0x0000000f00097213 */ /* 0x000fc80000000000 */
[----:B------:R-:W2:Y:S08]  /*06c0*/  I2F.RP R0, R9 ;  /* 0x0000000900007306 */ /* 0x000eb00000209400 */
[----:B--2---:R-:W2:Y:S02]  /*06d0*/  MUFU.RCP R0, R0 ;  /* 0x0000000000007308 */ /* 0x004ea40000001000 */
[----:B--2---:R-:W-:-:S06]  /*06e0*/  VIADD R5, R0, 0xffffffe ;  /* 0x0ffffffe00057836 */ /* 0x004fcc0000000000 */
[----:B------:R-:W2:Y:S02]  /*06f0*/  F2I.FTZ.U32.TRUNC.NTZ R5, R5 ;  /* 0x0000000500057305 */ /* 0x000ea4000021f000 */
[----:B--2---:R-:W-:-:S04]  /*0700*/  IMAD.MOV R6, RZ, RZ, -R5 ;  /* 0x000000ffff067224 */ /* 0x004fc800078e0a05 */
[----:B------:R-:W-:Y:S01]  /*0710*/  IMAD R7, R6, R9, RZ ;  /* 0x0000000906077224 */ /* 0x000fe200078e02ff */
[----:B------:R-:W-:-:S03]  /*0720*/  IABS R6, R15 ;  /* 0x0000000f00067213 */ /* 0x000fc60000000000 */
[----:B------:R-:W-:-:S04]  /*0730*/  IMAD.HI.U32 R4, R5, R7, R4 ;  /* 0x0000000705047227 */ /* 0x000fc800078e0004 */
[----:B------:R-:W-:Y:S02]  /*0740*/  IMAD.MOV.U32 R7, RZ, RZ, R2 ;  /* 0x000000ffff077224 */ /* 0x000fe400078e0002 */
[----:B------:R-:W-:Y:S01]  /*0750*/  IMAD.MOV.U32 R5, RZ, RZ, R8 ;  /* 0x000000ffff057224 */ /* 0x000fe200078e0008 */
[----:B------:R-:W2:Y:S01]  /*0760*/  I2F.RP R2, R11 ;  /* 0x0000000b00027306 */ /* 0x000ea20000209400 */
[----:B------:R-:W-:Y:S02]  /*0770*/  IMAD.MOV R0, RZ, RZ, -R6 ;  /* 0x000000ffff007224 */ /* 0x000fe400078e0a06 */
[----:B------:R-:W-:-:S04]  /*0780*/  IMAD.HI.U32 R4, R4, R7, RZ ;  /* 0x0000000704047227 */ /* 0x000fc800078e00ff */
[----:B------:R-:W-:Y:S01]  /*0790*/  IMAD R0, R4, R0, R7 ;  /* 0x0000000004007224 */ /* 0x000fe200078e0207 */
[----:B------:R-:W3:Y:S04]  /*07a0*/  I2F.RP R8, R5 ;  /* 0x0000000500087306 */ /* 0x000ee80000209400 */
[----:B------:R-:W-:-:S04]  /*07b0*/  ISETP.GT.U32.AND P2, PT, R9, R0, PT ;  /* 0x000000000900720c */ /* 0x000fc80003f44070 */
[----:B--2---:R-:W2:Y:S08]  /*07c0*/  MUFU.RCP R2, R2 ;  /* 0x0000000200027308 */ /* 0x004eb00000001000 */
[----:B---3--:R-:W3:Y:S01]  /*07d0*/  MUFU.RCP R8, R8 ;  /* 0x0000000800087308 */ /* 0x008ee20000001000 */
[----:B------:R-:W-:Y:S02]  /*07e0*/  @!P2 IMAD.IADD R0, R0, 0x1, -R9 ;  /* 0x000000010000a824 */ /* 0x000fe400078e0a09 */
[----:B------:R-:W-:Y:S01]  /*07f0*/  @!P2 VIADD R4, R4, 0x1 ;  /* 0x000000010404a836 */ /* 0x000fe20000000000 */
[----:B------:R-:W-:-:S02]  /*0800*/  ISETP.NE.AND P2, PT, R15, RZ, PT ;  /* 0x000000ff0f00720c */ /* 0x000fc40003f45270 */
[----:B------:R-:W-:Y:S02]  /*0810*/  ISETP.GE.U32.AND P0, PT, R0, R9, PT ;  /* 0x000000090000720c */ /* 0x000fe40003f06070 */
[----:B------:R-:W-:Y:S01]  /*0820*/  LOP3.LUT R0, R10, R15, RZ, 0x3c, !PT ;  /* 0x0000000f0a007212 */ /* 0x000fe200078e3cff */
[----:B--2---:R-:W-:Y:S01]  /*0830*/  VIADD R12, R2, 0xffffffe ;  /* 0x0ffffffe020c7836 */ /* 0x004fe20000000000 */
[--C-:B------:R-:W-:Y:S02]  /*0840*/  SHF.R.U32.HI R9, RZ, 0x5, R3.reuse ;  /* 0x00000005ff097819 */ /* 0x100fe40000011603 */
[----:B------:R-:W-:Y:S01]  /*0850*/  ISETP.GE.AND P3, PT, R0, RZ, PT ;  /* 0x000000ff0000720c */ /* 0x000fe20003f66270 */
[----:B------:R2:W5:Y:S01]  /*0860*/  F2I.FTZ.U32.TRUNC.NTZ R13, R12 ;  /* 0x0000000c000d7305 */ /* 0x000562000021f000 */
[----:B------:R-:W-:Y:S02]  /*0870*/  SHF.R.U32.HI R0, RZ, 0x5, R3 ;  /* 0x00000005ff007819 */ /* 0x000fe40000011603 */
[----:B------:R-:W-:Y:S01]  /*0880*/  SGXT.U32 R9, R9, 0x3 ;  /* 0x000000030909781a */ /* 0x000fe20000000000 */
[----:B---3--:R-:W-:Y:S01]  /*0890*/  VIADD R6, R8, 0xffffffe ;  /* 0x0ffffffe08067836 */ /* 0x008fe20000000000 */
[----:B------:R-:W-:Y:S01]  /*08a0*/  R2UR UR9, R0 ;  /* 0x00000000000972ca */ /* 0x000fe200000e0000 */
[----:B------:R-:W-:-:S02]  /*08b0*/  @P0 VIADD R4, R4, 0x1 ;  /* 0x0000000104040836 */ /* 0x000fc40000000000 */
[----:B------:R-:W3:Y:S01]  /*08c0*/  F2I.FTZ.U32.TRUNC.NTZ R7, R6 ;  /* 0x0000000600077305 */ /* 0x000ee2000021f000 */
[----:B--2---:R-:W-:-:S03]  /*08d0*/  IMAD.MOV.U32 R12, RZ, RZ, RZ ;  /* 0x000000ffff0c7224 */ /* 0x004fc600078e00ff */
[----:B------:R-:W-:Y:S01]  /*08e0*/  @!P3 IMAD.MOV R4, RZ, RZ, -R4 ;  /* 0x000000ffff04b224 */ /* 0x000fe200078e0a04 */
[----:B------:R-:W-:Y:S01]  /*08f0*/  @!P2 LOP3.LUT R4, RZ, R15, RZ, 0x33, !PT ;  /* 0x0000000fff04a212 */ /* 0x000fe200078e33ff */
[----:B-----5:R-:W-:-:S04]  /*0900*/  IMAD.MOV R20, RZ, RZ, -R13 ;  /* 0x000000ffff147224 */ /* 0x020fc800078e0a0d */
[----:B------:R-:W-:Y:S01]  /*0910*/  IMAD.SHL.U32 R2, R4, 0x100, RZ ;  /* 0x0000010004027824 */ /* 0x000fe200078e00ff */
[----:B------:R-:W-:Y:S01]  /*0920*/  USHF.L.U32 UR4, UR9, 0x15, URZ ;  /* 0x0000001509047899 */ /* 0x000fe200080006ff */
[----:B------:R-:W-:Y:S01]  /*0930*/  IMAD.MOV R0, RZ, RZ, -R4 ;  /* 0x000000ffff007224 */ /* 0x000fe200078e0a04 */
[----:B------:R-:W-:Y:S01]  /*0940*/  USHF.L.U32 UR5, UR9, 0x5, URZ ;  /* 0x0000000509057899 */ /* 0x000fe200080006ff */
[----:B------:R-:W-:Y:S01]  /*0950*/  IMAD R17, R20, R11, RZ ;  /* 0x0000000b14117224 */ /* 0x000fe200078e02ff */
[----:B------:R-:W-:Y:S01]  /*0960*/  LOP3.LUT R4, R2, R9, RZ, 0xfc, !PT ;  /* 0x0000000902047212 */ /* 0x000fe200078efcff */
[----:B---3--:R-:W-:Y:S01]  /*0970*/  IMAD.MOV R6, RZ, RZ, -R7 ;  /* 0x000000ffff067224 */ /* 0x008fe200078e0a07 */
[----:B------:R-:W-:Y:S01]  /*0980*/  ULOP3.LUT UR4, UR4, 0x600000, URZ, 0xc0, !UPT ;  /* 0x0060000004047892 */ /* 0x000fe2000f8ec0ff */
[----:B------:R-:W-:Y:S01]  /*0990*/  IMAD R0, R15, R0, R10 ;  /* 0x000000000f007224 */ /* 0x000fe200078e020a */
[----:B------:R-:W-:Y:S01]  /*09a0*/  LOP3.LUT R19, R4, 0x40, RZ, 0xfc, !PT ;  /* 0x0000004004137812 */ /* 0x000fe200078efcff */
[----:B------:R-:W-:Y:S01]  /*09b0*/  IMAD R15, R6, R5, RZ ;  /* 0x00000005060f7224 */ /* 0x000fe200078e02ff */
[C---:B------:R-:W-:Y:S01]  /*09c0*/  LOP3.LUT R10, R4.reuse, 0x8, RZ, 0xfc, !PT ;  /* 0x00000008040a7812 */ /* 0x040fe200078efcff */
[----:B------:R-:W-:Y:S01]  /*09d0*/  IMAD.MOV.U32 R6, RZ, RZ, RZ ;  /* 0x000000ffff067224 */ /* 0x000fe200078e00ff */
[----:B------:R-:W-:Y:S01]  /*09e0*/  IABS R42, R19 ;  /* 0x00000013002a7213 */ /* 0x000fe20000000000 */
[----:B------:R-:W-:Y:S01]  /*09f0*/  IMAD.HI.U32 R12, R13, R17, R12 ;  /* 0x000000110d0c7227 */ /* 0x000fe200078e000c */
[----:B------:R-:W-:Y:S01]  /*0a00*/  IABS R18, R10 ;  /* 0x0000000a00127213 */ /* 0x000fe20000000000 */
[----:B------:R-:W-:Y:S01]  /*0a10*/  ULOP3.LUT UR5, UR5, 0x80, URZ, 0xc0, !UPT ;  /* 0x0000008005057892 */ /* 0x000fe2000f8ec0ff */
[----:B------:R-:W-:Y:S01]  /*0a20*/  LOP3.LUT R9, R4, 0x10, RZ, 0xfc, !PT ;  /* 0x0000001004097812 */ /* 0x000fe200078efcff */
[----:B------:R-:W-:Y:S01]  /*0a30*/  IMAD.HI.U32 R6, R7, R15, R6 ;  /* 0x0000000f07067227 */ /* 0x000fe200078e0006 */
[----:B------:R-:W-:-:S02]  /*0a40*/  LOP3.LUT R15, R3, 0x3f, RZ, 0xc0, !PT ;  /* 0x0000003f030f7812 */ /* 0x000fc400078ec0ff */
[----:B------:R-:W-:Y:S01]  /*0a50*/  IABS R30, R9 ;  /* 0x00000009001e7213 */ /* 0x000fe20000000000 */
[----:B------:R-:W-:Y:S01]  /*0a60*/  IMAD.IADD R0, R14, 0x1, R0 ;  /* 0x000000010e007824 */ /* 0x000fe200078e0200 */
[----:B------:R-:W-:Y:S01]  /*0a70*/  LOP3.LUT R52, R4, 0x20, RZ, 0xfc, !PT ;  /* 0x0000002004347812 */ /* 0x000fe200078efcff */
[----:B------:R-:W-:Y:S01]  /*0a80*/  IMAD.HI.U32 R17, R6, R42, RZ ;  /* 0x0000002a06117227 */ /* 0x000fe200078e00ff */
[----:B------:R-:W-:Y:S02]  /*0a90*/  LOP3.LUT R47, R4, 0x28, RZ, 0xfc, !PT ;  /* 0x00000028042f7812 */ /* 0x000fe400078efcff */
[----:B------:R-:W-:Y:S01]  /*0aa0*/  IABS R32, R52 ;  /* 0x0000003400207213 */ /* 0x000fe20000000000 */
[----:B------:R-:W-:Y:S01]  /*0ab0*/  IMAD R0, R0, 0x40, R15 ;  /* 0x0000004000007824 */ /* 0x000fe200078e020f */
[----:B------:R-:W-:Y:S01]  /*0ac0*/  IABS R34, R47 ;  /* 0x0000002f00227213 */ /* 0x000fe20000000000 */
[----:B------:R-:W-:Y:S01]  /*0ad0*/  IMAD.MOV R17, RZ, RZ, -R17 ;  /* 0x000000ffff117224 */ /* 0x000fe200078e0a11 */
[----:B------:R-:W-:Y:S01]  /*0ae0*/  LOP3.LUT R22, R4, 0x30, RZ, 0xfc, !PT ;  /* 0x0000003004167812 */ /* 0x000fe200078efcff */
[----:B------:R-:W-:Y:S01]  /*0af0*/  IMAD.HI.U32 R8, R6, R18, RZ ;  /* 0x0000001206087227 */ /* 0x000fe200078e00ff */
[----:B------:R-:W-:-:S02]  /*0b00*/  ISETP.GE.AND P2, PT, R0, RZ, PT ;  /* 0x000000ff0000720c */ /* 0x000fc40003f46270 */
[----:B------:R-:W-:Y:S01]  /*0b10*/  IABS R36, R22 ;  /* 0x0000001600247213 */ /* 0x000fe20000000000 */
[C---:B------:R-:W-:Y:S01]  /*0b20*/  IMAD R42, R5.reuse, R17, R42 ;  /* 0x00000011052a7224 */ /* 0x040fe200078e022a */
[----:B------:R-:W-:Y:S01]  /*0b30*/  IABS R17, R0 ;  /* 0x0000000000117213 */ /* 0x000fe20000000000 */
[----:B------:R-:W-:Y:S01]  /*0b40*/  IMAD.MOV R8, RZ, RZ, -R8 ;  /* 0x000000ffff087224 */ /* 0x000fe200078e0a08 */
[----:B------:R-:W-:Y:S01]  /*0b50*/  LOP3.LUT R37, R4, 0x48, RZ, 0xfc, !PT ;  /* 0x0000004804257812 */ /* 0x000fe200078efcff */
[----:B------:R-:W-:Y:S01]  /*0b60*/  VIADD R27, R2, UR9 ;  /* 0x00000009021b7c36 */ /* 0x000fe20008000000 */
[----:B------:R-:W-:Y:S01]  /*0b70*/  LOP3.LUT R39, R4, 0x50, RZ, 0xfc, !PT ;  /* 0x0000005004277812 */ /* 0x000fe200078efcff */
[----:B------:R-:W-:Y:S01]  /*0b80*/  IMAD.HI.U32 R12, R12, R17, RZ ;  /* 0x000000110c0c7227 */ /* 0x000fe200078e00ff */
[----:B------:R-:W-:Y:S02]  /*0b90*/  IABS R44, R37 ;  /* 0x00000025002c7213 */ /* 0x000fe40000000000 */
[----:B------:R-:W-:Y:S01]  /*0ba0*/  IABS R48, R39 ;  /* 0x0000002700307213 */ /* 0x000fe20000000000 */
[----:B------:R-:W-:Y:S01]  /*0bb0*/  IMAD.MOV R12, RZ, RZ, -R12 ;  /* 0x000000ffff0c7224 */ /* 0x000fe200078e0a0c */
[C---:B------:R-:W-:Y:S01]  /*0bc0*/  LOP3.LUT R35, R4.reuse, 0x60, RZ, 0xfc, !PT ;  /* 0x0000006004237812 */ /* 0x040fe200078efcff */
[----:B------:R-:W-:Y:S01]  /*0bd0*/  IMAD R8, R5, R8, R18 ;  /* 0x0000000805087224 */ /* 0x000fe200078e0212 */
[----:B------:R-:W-:Y:S01]  /*0be0*/  LOP3.LUT R69, R4, 0x68, RZ, 0xfc, !PT ;  /* 0x0000006804457812 */ /* 0x000fe200078efcff */
[----:B------:R-:W-:Y:S01]  /*0bf0*/  IMAD R12, R11, R12, R17 ;  /* 0x0000000c0b0c7224 */ /* 0x000fe200078e0211 */
[----:B------:R-:W-:Y:S01]  /*0c00*/  IABS R50, R35 ;  /* 0x0000002300327213 */ /* 0x000fe20000000000 */
[----:B------:R-:W-:Y:S01]  /*0c10*/  VIADD R7, R27, 0x18 ;  /* 0x000000181b077836 */ /* 0x000fe20000000000 */
[----:B------:R-:W-:Y:S01]  /*0c20*/  ISETP.GT.U32.AND P3, PT, R5, R8, PT ;  /* 0x000000080500720c */ /* 0x000fe20003f64070 */
[----:B------:R-:W-:Y:S01]  /*0c30*/  IMAD.HI.U32 R14, R6, R30, RZ ;  /* 0x0000001e060e7227 */ /* 0x000fe200078e00ff */
[----:B------:R-:W-:-:S02]  /*0c40*/  ISETP.GT.U32.AND P0, PT, R11, R12, PT ;  /* 0x0000000c0b00720c */ /* 0x000fc40003f04070 */
[----:B------:R-:W-:Y:S01]  /*0c50*/  IABS R38, R7 ;  /* 0x0000000700267213 */ /* 0x000fe20000000000 */
[----:B------:R-:W-:Y:S01]  /*0c60*/  IMAD.MOV R14, RZ, RZ, -R14 ;  /* 0x000000ffff0e7224 */ /* 0x000fe200078e0a0e */
[----:B------:R-:W-:Y:S01]  /*0c70*/  IABS R51, R69 ;  /* 0x0000004500337213 */ /* 0x000fe20000000000 */
[----:B------:R-:W-:Y:S01]  /*0c80*/  VIADD R23, R27, 0x38 ;  /* 0x000000381b177836 */ /* 0x000fe20000000000 */
[C---:B------:R-:W-:Y:S01]  /*0c90*/  LOP3.LUT R20, R4.reuse, 0x88, RZ, 0xfc, !PT ;  /* 0x0000008804147812 */ /* 0x040fe200078efcff */
[C---:B------:R-:W-:Y:S01]  /*0ca0*/  IMAD R30, R5.reuse, R14, R30 ;  /* 0x0000000e051e7224 */ /* 0x040fe200078e021e */
[----:B------:R-:W-:Y:S01]  /*0cb0*/  LOP3.LUT R18, R4, 0x70, RZ, 0xfc, !PT ;  /* 0x0000007004127812 */ /* 0x000fe200078efcff */
[----:B------:R-:W-:Y:S01]  /*0cc0*/  IMAD.HI.U32 R16, R6, R38, RZ ;  /* 0x0000002606107227 */ /* 0x000fe200078e00ff */
[----:B------:R-:W-:Y:S02]  /*0cd0*/  IABS R40, R23 ;  /* 0x0000001700287213 */ /* 0x000fe40000000000 */
[----:B------:R-:W-:Y:S01]  /*0ce0*/  ISETP.GT.U32.AND P4, PT, R5, R30, PT ;  /* 0x0000001e0500720c */ /* 0x000fe20003f84070 */
[----:B------:R-:W-:Y:S01]  /*0cf0*/  @!P0 IMAD.IADD R12, R12, 0x1, -R11 ;  /* 0x000000010c0c8824 */ /* 0x000fe200078e0a0b */
[----:B------:R-:W-:Y:S01]  /*0d00*/  IABS R66, R20 ;  /* 0x0000001400427213 */ /* 0x000fe20000000000 */
[----:B------:R-:W-:Y:S01]  /*0d10*/  @!P3 IMAD.IADD R8, R8, 0x1, -R5 ;  /* 0x000000010808b824 */ /* 0x000fe200078e0a05 */
[----:B------:R-:W-:Y:S01]  /*0d20*/  IABS R67, R18 ;  /* 0x0000001200437213 */ /* 0x000fe20000000000 */
[----:B------:R-:W-:Y:S01]  /*0d30*/  IMAD.MOV R16, RZ, RZ, -R16 ;  /* 0x000000ffff107224 */ /* 0x000fe200078e0a10 */
[----:B------:R-:W-:Y:S01]  /*0d40*/  ISETP.GT.U32.AND P0, PT, R11, R12, PT ;  /* 0x0000000c0b00720c */ /* 0x000fe20003f04070 */
[----:B------:R-:W-:Y:S01]  /*0d50*/  IMAD.HI.U32 R13, R6, R32, RZ ;  /* 0x00000020060d7227 */ /* 0x000fe200078e00ff */
[----:B------:R-:W-:-:S02]  /*0d60*/  ISETP.GT.U32.AND P3, PT, R5, R8, PT ;  /* 0x000000080500720c */ /* 0x000fc40003f64070 */
[C---:B------:R-:W-:Y:S01]  /*0d70*/  LOP3.LUT R25, R4.reuse, 0x90, RZ, 0xfc, !PT ;  /* 0x0000009004197812 */ /* 0x040fe200078efcff */
[----:B------:R-:W-:Y:S01]  /*0d80*/  IMAD R38, R5, R16, R38 ;  /* 0x0000001005267224 */ /* 0x000fe200078e0226 */
[----:B------:R-:W-:Y:S01]  /*0d90*/  LOP3.LUT R17, R4, 0x80, RZ, 0xfc, !PT ;  /* 0x0000008004117812 */ /* 0x000fe200078efcff */
[----:B------:R-:W-:Y:S01]  /*0da0*/  IMAD.HI.U32 R16, R6, R40, RZ ;  /* 0x0000002806107227 */ /* 0x000fe200078e00ff */
[----:B------:R-:W-:Y:S02]  /*0db0*/  IABS R80, R25 ;  /* 0x0000001900507213 */ /* 0x000fe40000000000 */
[----:B------:R-:W-:Y:S01]  /*0dc0*/  LOP3.LUT R31, R4, 0xa8, RZ, 0xfc, !PT ;  /* 0x000000a8041f7812 */ /* 0x000fe200078efcff */
[----:B------:R-:W-:Y:S01]  /*0dd0*/  IMAD.MOV R13, RZ, RZ, -R13 ;  /* 0x000000ffff0d7224 */ /* 0x000fe200078e0a0d */
[----:B------:R-:W-:Y:S01]  /*0de0*/  IABS R63, R17 ;  /* 0x00000011003f7213 */ /* 0x000fe20000000000 */
[----:B------:R-:W-:Y:S01]  /*0df0*/  @!P0 IMAD.IADD R12, R12, 0x1, -R11 ;  /* 0x000000010c0c8824 */ /* 0x000fe200078e0a0b */
[----:B------:R-:W-:Y:S01]  /*0e00*/  ISETP.NE.AND P0, PT, R28, RZ, PT ;  /* 0x000000ff1c00720c */ /* 0x000fe20003f05270 */
[----:B------:R-:W-:Y:S01]  /*0e10*/  IMAD.HI.U32 R14, R6, R34, RZ ;  /* 0x00000022060e7227 */ /* 0x000fe200078e00ff */
[----:B------:R-:W-:-:S02]  /*0e20*/  IABS R46, R31 ;  /* 0x0000001f002e7213 */ /* 0x000fc40000000000 */
[C---:B------:R-:W-:Y:S01]  /*0e30*/  LOP3.LUT R33, R4.reuse, 0xa0, RZ, 0xfc, !PT ;  /* 0x000000a004217812 */ /* 0x040fe200078efcff */
[----:B------:R-:W-:Y:S01]  /*0e40*/  IMAD.MOV R16, RZ, RZ, -R16 ;  /* 0x000000ffff107224 */ /* 0x000fe200078e0a10 */
[C---:B------:R-:W-:Y:S01]  /*0e50*/  LOP3.LUT R45, R4.reuse, 0xb0, RZ, 0xfc, !PT ;  /* 0x000000b0042d7812 */ /* 0x040fe200078efcff */
[----:B------:R-:W-:Y:S01]  /*0e60*/  IMAD R32, R5, R13, R32 ;  /* 0x0000000d05207224 */ /* 0x000fe200078e0220 */
[----:B------:R-:W-:Y:S01]  /*0e70*/  IABS R43, R33 ;  /* 0x00000021002b7213 */ /* 0x000fe20000000000 */
[----:B------:R-:W-:Y:S01]  /*0e80*/  IMAD.MOV.U32 R11, RZ, RZ, R12 ;  /* 0x000000ffff0b7224 */ /* 0x000fe200078e000c */
[----:B------:R-:W-:Y:S01]  /*0e90*/  IABS R59, R45 ;  /* 0x0000002d003b7213 */ /* 0x000fe20000000000 */
[----:B------:R-:W-:Y:S01]  /*0ea0*/  IMAD.MOV R14, RZ, RZ, -R14 ;  /* 0x000000ffff0e7224 */ /* 0x000fe200078e0a0e */
[----:B------:R-:W-:Y:S01]  /*0eb0*/  LOP3.LUT R57, R4, 0xc8, RZ, 0xfc, !PT ;  /* 0x000000c804397812 */ /* 0x000fe200078efcff */
[----:B------:R-:W-:Y:S01]  /*0ec0*/  IMAD.HI.U32 R15, R6, R36, RZ ;  /* 0x00000024060f7227 */ /* 0x000fe200078e00ff */
[----:B------:R-:W-:-:S02]  /*0ed0*/  LOP3.LUT R74, R4, 0xc0, RZ, 0xfc, !PT ;  /* 0x000000c0044a7812 */ /* 0x000fc400078efcff */
[----:B------:R-:W-:Y:S01]  /*0ee0*/  IABS R75, R57 ;  /* 0x00000039004b7213 */ /* 0x000fe20000000000 */
[C---:B------:R-:W-:Y:S01]  /*0ef0*/  IMAD R40, R5.reuse, R16, R40 ;  /* 0x0000001005287224 */ /* 0x040fe200078e0228 */
[----:B------:R-:W-:Y:S01]  /*0f00*/  LOP3.LUT R70, R4, 0xe0, RZ, 0xfc, !PT ;  /* 0x000000e004467812 */ /* 0x000fe200078efcff */
[----:B------:R-:W-:Y:S01]  /*0f10*/  @!P4 IMAD.IADD R30, R30, 0x1, -R5 ;  /* 0x000000011e1ec824 */ /* 0x000fe200078e0a05 */
[C---:B------:R-:W-:Y:S01]  /*0f20*/  ISETP.GT.U32.AND P4, PT, R5.reuse, R38, PT ;  /* 0x000000260500720c */ /* 0x040fe20003f84070 */
[----:B------:R-:W-:Y:S01]  /*0f30*/  @!P2 IMAD.MOV R11, RZ, RZ, -R11 ;  /* 0x000000ffff0ba224 */ /* 0x000fe200078e0a0b */
[C---:B------:R-:W-:Y:S01]  /*0f40*/  ISETP.GT.U32.AND P2, PT, R5.reuse, R32, PT ;  /* 0x000000200500720c */ /* 0x040fe20003f44070 */
[C---:B------:R-:W-:Y:S01]  /*0f50*/  IMAD R34, R5.reuse, R14, R34 ;  /* 0x0000000e05227224 */ /* 0x040fe200078e0222 */
[C---:B------:R-:W-:Y:S01]  /*0f60*/  ISETP.GT.U32.AND P5, PT, R5.reuse, R30, PT ;  /* 0x0000001e0500720c */ /* 0x040fe20003fa4070 */
[----:B------:R-:W-:Y:S01]  /*0f70*/  IMAD.MOV R15, RZ, RZ, -R15 ;  /* 0x000000ffff0f7224 */ /* 0x000fe200078e0a0f */
[----:B------:R-:W-:Y:S01]  /*0f80*/  @!P0 LOP3.LUT R11, RZ, R28, RZ, 0x33, !PT ;  /* 0x0000001cff0b8212 */ /* 0x000fe200078e33ff */
[----:B------:R-:W-:Y:S01]  /*0f90*/  IMAD.HI.U32 R13, R6, R44, RZ ;  /* 0x0000002c060d7227 */ /* 0x000fe200078e00ff */
[----:B------:R-:W-:-:S02]  /*0fa0*/  ISETP.GT.U32.AND P0, PT, R5, R34, PT ;  /* 0x000000220500720c */ /* 0x000fc40003f04070 */
[----:B------:R-:W-:Y:S01]  /*0fb0*/  IABS R56, R74 ;  /* 0x0000004a00387213 */ /* 0x000fe20000000000 */
[----:B------:R-:W-:Y:S01]  /*0fc0*/  IMAD.HI.U32 R14, R6, R48, RZ ;  /* 0x00000030060e7227 */ /* 0x000fe200078e00ff */
[----:B------:R-:W-:Y:S02]  /*0fd0*/  IABS R77, R70 ;  /* 0x00000046004d7213 */ /* 0x000fe40000000000 */
[----:B------:R-:W-:Y:S01]  /*0fe0*/  LOP3.LUT R76, R4, 0xd0, RZ, 0xfc, !PT ;  /* 0x000000d0044c7812 */ /* 0x000fe200078efcff */
[----:B------:R-:W-:Y:S01]  /*0ff0*/  @!P3 IMAD.IADD R8, R8, 0x1, -R5 ;  /* 0x000000010808b824 */ /* 0x000fe200078e0a05 */
[C---:B------:R-:W-:Y:S01]  /*1000*/  ISETP.GT.U32.AND P3, PT, R5.reuse, R40, PT ;  /* 0x000000280500720c */ /* 0x040fe20003f64070 */
[C---:B------:R-:W-:Y:S01]  /*1010*/  IMAD R36, R5.reuse, R15, R36 ;  /* 0x0000000f05247224 */ /* 0x040fe200078e0224 */
[----:B------:R-:W-:Y:S01]  /*1020*/  IABS R55, R76 ;  /* 0x0000004c00377213 */ /* 0x000fe20000000000 */
[----:B------:R-:W-:Y:S01]  /*1030*/  IMAD.MOV R13, RZ, RZ, -R13 ;  /* 0x000000ffff0d7224 */ /* 0x000fe200078e0a0d */
[----:B------:R-:W-:Y:S01]  /*1040*/  IABS R84, R4 ;  /* 0x0000000400547213 */ /* 0x000fe20000000000 */
[----:B------:R-:W-:Y:S01]  /*1050*/  IMAD.MOV R14, RZ, RZ, -R14 ;  /* 0x000000ffff0e7224 */ /* 0x000fe200078e0a0e */
[----:B------:R-:W-:Y:S01]  /*1060*/  ISETP.GT.U32.AND P6, PT, R5, R36, PT ;  /* 0x000000240500720c */ /* 0x000fe20003fc4070 */
[----:B------:R-:W-:Y:S01]  /*1070*/  VIADD R41, R27, 0x58 ;  /* 0x000000581b297836 */ /* 0x000fe20000000000 */
[C---:B------:R-:W-:Y:S01]  /*1080*/  LOP3.LUT R78, R4.reuse, 0xe8, RZ, 0xfc, !PT ;  /* 0x000000e8044e7812 */ /* 0x040fe200078efcff */
[C---:B------:R-:W-:Y:S01]  /*1090*/  IMAD R44, R5.reuse, R13, R44 ;  /* 0x0000000d052c7224 */ /* 0x040fe200078e022c */
[----:B------:R-:W-:Y:S01]  /*10a0*/  LOP3.LUT R68, R4, 0xf0, RZ, 0xfc, !PT ;  /* 0x000000f004447812 */ /* 0x000fe200078efcff */
[C---:B------:R-:W-:Y:S01]  /*10b0*/  IMAD R48, R5.reuse, R14, R48 ;  /* 0x0000000e05307224 */ /* 0x040fe200078e0230 */
[----:B------:R-:W-:Y:S01]  /*10c0*/  IABS R58, R41 ;  /* 0x00000029003a7213 */ /* 0x000fe20000000000 */
[--C-:B------:R-:W-:Y:S01]  /*10d0*/  @!P4 IMAD.IADD R38, R38, 0x1, -R5.reuse ;  /* 0x000000012626c824 */ /* 0x100fe200078e0a05 */
[C---:B------:R-:W-:Y:S01]  /*10e0*/  ISETP.GT.U32.AND P4, PT, R5.reuse, R44, PT ;  /* 0x0000002c0500720c */ /* 0x040fe20003f84070 */
[----:B------:R-:W-:Y:S01]  /*10f0*/  @!P2 IMAD.IADD R32, R32, 0x1, -R5 ;  /* 0x000000012020a824 */ /* 0x000fe200078e0a05 */
[----:B------:R-:W-:Y:S01]  /*1100*/  ISETP.GT.U32.AND P2, PT, R5, R48, PT ;  /* 0x000000300500720c */ /* 0x000fe20003f44070 */
[----:B------:R-:W-:Y:S01]  /*1110*/  IMAD.HI.U32 R15, R6, R58, RZ ;  /* 0x0000003a060f7227 */ /* 0x000fe200078e00ff */
[----:B------:R-:W-:-:S03]  /*1120*/  IABS R61, R78 ;  /* 0x0000004e003d7213 */ /* 0x000fc60000000000 */
[----:B------:R-:W-:Y:S01]  /*1130*/  @!P3 IMAD.IADD R40, R40, 0x1, -R5 ;  /* 0x000000012828b824 */ /* 0x000fe200078e0a05 */
[----:B------:R-:W-:Y:S01]  /*1140*/  ISETP.GT.U32.AND P3, PT, R5, R32, PT ;  /* 0x000000200500720c */ /* 0x000fe20003f64070 */
[----:B------:R-:W-:Y:S02]  /*1150*/  IMAD.MOV R15, RZ, RZ, -R15 ;  /* 0x000000ffff0f7224 */ /* 0x000fe400078e0a0f */
[----:B------:R-:W-:Y:S02]  /*1160*/  VIADD R21, R27, 0x78 ;  /* 0x000000781b157836 */ /* 0x000fe40000000000 */
[--C-:B------:R-:W-:Y:S01]  /*1170*/  @!P6 IMAD.IADD R36, R36, 0x1, -R5.reuse ;  /* 0x000000012424e824 */ /* 0x100fe200078e0a05 */
[C---:B------:R-:W-:Y:S01]  /*1180*/  ISETP.GT.U32.AND P6, PT, R5.reuse, R38, PT ;  /* 0x000000260500720c */ /* 0x040fe20003fc4070 */
[C---:B------:R-:W-:Y:S01]  /*1190*/  IMAD R58, R5.reuse, R15, R58 ;  /* 0x0000000f053a7224 */ /* 0x040fe200078e023a */
[----:B------:R-:W-:Y:S01]  /*11a0*/  IABS R60, R21 ;  /* 0x00000015003c7213 */ /* 0x000fe20000000000 */
[--C-:B------:R-:W-:Y:S01]  /*11b0*/  @!P5 IMAD.IADD R30, R30, 0x1, -R5.reuse ;  /* 0x000000011e1ed824 */ /* 0x100fe200078e0a05 */
[C---:B------:R-:W-:Y:S01]  /*11c0*/  ISETP.GT.U32.AND P5, PT, R5.reuse, R42, PT ;  /* 0x0000002a0500720c */ /* 0x040fe20003fa4070 */
[--C-:B------:R-:W-:Y:S01]  /*11d0*/  @!P4 IMAD.IADD R44, R44, 0x1, -R5.reuse ;  /* 0x000000012c2cc824 */ /* 0x100fe200078e0a05 */
[C---:B------:R-:W-:Y:S01]  /*11e0*/  ISETP.GT.U32.AND P4, PT, R5.reuse, R36, PT ;  /* 0x000000240500720c */ /* 0x040fe20003f84070 */
[--C-:B------:R-:W-:Y:S01]  /*11f0*/  @!P2 IMAD.IADD R48, R48, 0x1, -R5.reuse ;  /* 0x000000013030a824 */ /* 0x100fe200078e0a05 */
[C---:B------:R-:W-:Y:S01]  /*1200*/  ISETP.GT.U32.AND P2, PT, R5.reuse, R40, PT ;  /* 0x000000280500720c */ /* 0x040fe20003f44070 */
[----:B------:R-:W-:Y:S01]  /*1210*/  @!P0 IMAD.IADD R34, R34, 0x1, -R5 ;  /* 0x0000000122228824 */ /* 0x000fe200078e0a05 */
[----:B------:R-:W-:Y:S01]  /*1220*/  ISETP.GT.U32.AND P0, PT, R5, R58, PT ;  /* 0x0000003a0500720c */ /* 0x000fe20003f04070 */
[----:B------:R-:W-:-:S04]  /*1230*/  IMAD.HI.U32 R16, R6, R50, RZ ;  /* 0x0000003206107227 */ /* 0x000fc800078e00ff */
[----:B------:R-:W-:-:S04]  /*1240*/  IMAD.HI.U32 R13, R6, R51, RZ ;  /* 0x00000033060d7227 */ /* 0x000fc800078e00ff */
[----:B------:R-:W-:Y:S01]  /*1250*/  @!P3 IMAD.IADD R32, R32, 0x1, -R5 ;  /* 0x000000012020b824 */ /* 0x000fe200078e0a05 */
[----:B------:R-:W-:Y:S01]  /*1260*/  ISETP.GT.U32.AND P3, PT, R5, R44, PT ;  /* 0x0000002c0500720c */ /* 0x000fe20003f64070 */
[----:B------:R-:W-:Y:S02]  /*1270*/  IMAD.MOV R16, RZ, RZ, -R16 ;  /* 0x000000ffff107224 */ /* 0x000fe400078e0a10 */
[----:B------:R-:W-:-:S04]  /*1280*/  IMAD.HI.U32 R15, R6, R60, RZ ;  /* 0x0000003c060f7227 */ /* 0x000fc800078e00ff */
[----:B------:R-:W-:Y:S02]  /*1290*/  IMAD.MOV R24, RZ, RZ, -R13 ;  /* 0x000000ffff187224 */ /* 0x000fe400078e0a0d */
[C---:B------:R-:W-:Y:S02]  /*12a0*/  IMAD R50, R5.reuse, R16, R50 ;  /* 0x0000001005327224 */ /* 0x040fe400078e0232 */
[----:B------:R-:W-:Y:S02]  /*12b0*/  IMAD.MOV R15, RZ, RZ, -R15 ;  /* 0x000000ffff0f7224 */ /* 0x000fe400078e0a0f */
[----:B------:R-:W-:Y:S02]  /*12c0*/  IMAD R51, R5, R24, R51 ;  /* 0x0000001805337224 */ /* 0x000fe400078e0233 */
        /* <DEDUP_REMOVED lines=13> */
[--C-:B------:R-:W-:Y:S01]  /*13a0*/  @!P3 IMAD.IADD R44, R44, 0x1, -R5.reuse ;  /* 0x000000012c2cb824 */ /* 0x100fe200078e0a05 */
[C---:B------:R-:W-:Y:S01]  /*13b0*/  ISETP.GT.U32.AND P3, PT, R5.reuse, R60, PT ;  /* 0x0000003c0500720c */ /* 0x040fe20003f64070 */
[----:B------:R-:W-:Y:S01]  /*13c0*/  @!P6 IMAD.IADD R38, R38, 0x1, -R5 ;  /* 0x000000012626e824 */ /* 0x000fe200078e0a05 */
[----:B------:R-:W-:Y:S01]  /*13d0*/  ISETP.GT.U32.AND P6, PT, R5, R58, PT ;  /* 0x0000003a0500720c */ /* 0x000fe20003fc4070 */
[----:B------:R-:W-:Y:S02]  /*13e0*/  IMAD.MOV R13, RZ, RZ, -R13 ;  /* 0x000000ffff0d7224 */ /* 0x000fe400078e0a0d */
[----:B------:R-:W-:-:S04]  /*13f0*/  IMAD.HI.U32 R12, R6, R82, RZ ;  /* 0x00000052060c7227 */ /* 0x000fc800078e00ff */
[----:B------:R-:W-:Y:S02]  /*1400*/  IMAD.MOV R14, RZ, RZ, -R14 ;  /* 0x000000ffff0e7224 */ /* 0x000fe400078e0a0e */
[C---:B------:R-:W-:Y:S02]  /*1410*/  IMAD R66, R5.reuse, R13, R66 ;  /* 0x0000000d05427224 */ /* 0x040fe400078e0242 */
[----:B------:R-:W-:Y:S02]  /*1420*/  IMAD.MOV R12, RZ, RZ, -R12 ;  /* 0x000000ffff0c7224 */ /* 0x000fe400078e0a0c */
[C---:B------:R-:W-:Y:S02]  /*1430*/  IMAD R67, R5.reuse, R14, R67 ;  /* 0x0000000e05437224 */ /* 0x040fe400078e0243 */
[C---:B------:R-:W-:Y:S02]  /*1440*/  IMAD R82, R5.reuse, R12, R82 ;  /* 0x0000000c05527224 */ /* 0x040fe400078e0252 */
[--C-:B------:R-:W-:Y:S01]  /*1450*/  @!P4 IMAD.IADD R50, R50, 0x1, -R5.reuse ;  /* 0x000000013232c824 */ /* 0x100fe200078e0a05 */
[----:B------:R-:W-:Y:S01]  /*1460*/  ISETP.GT.U32.AND P4, PT, R5, R66, PT ;  /* 0x000000420500720c */ /* 0x000fe20003f84070 */
[----:B------:R-:W-:-:S02]  /*1470*/  @!P2 IMAD.IADD R51, R51, 0x1, -R5 ;  /* 0x000000013333a824 */ /* 0x000fc400078e0a05 */
[----:B------:R-:W-:Y:S01]  /*1480*/  @!P0 IMAD.IADD R42, R42, 0x1, -R5 ;  /* 0x000000012a2a8824 */ /* 0x000fe200078e0a05 */
[C---:B------:R-:W-:Y:S01]  /*1490*/  ISETP.GT.U32.AND P0, PT, R5.reuse, R67, PT ;  /* 0x000000430500720c */ /* 0x040fe20003f04070 */
[----:B------:R-:W-:Y:S01]  /*14a0*/  IMAD.HI.U32 R13, R6, R80, RZ ;  /* 0x00000050060d7227 */ /* 0x000fe200078e00ff */
[----:B------:R-:W-:-:S03]  /*14b0*/  ISETP.GT.U32.AND P2, PT, R5, R51, PT ;  /* 0x000000330500720c */ /* 0x000fc60003f44070 */
[--C-:B------:R-:W-:Y:S01]  /*14c0*/  @!P3 IMAD.IADD R60, R60, 0x1, -R5.reuse ;  /* 0x000000013c3cb824 */ /* 0x100fe200078e0a05 */
[C---:B------:R-:W-:Y:S01]  /*14d0*/  ISETP.GT.U32.AND P3, PT, R5.reuse, R82, PT ;  /* 0x000000520500720c */ /* 0x040fe20003f64070 */
[----:B------:R-:W-:Y:S01]  /*14e0*/  @!P6 IMAD.IADD R58, R58, 0x1, -R5 ;  /* 0x000000013a3ae824 */ /* 0x000fe200078e0a05 */
[C---:B------:R-:W-:Y:S01]  /*14f0*/  ISETP.GT.U32.AND P6, PT, R5.reuse, R50, PT ;  /* 0x000000320500720c */ /* 0x040fe20003fc4070 */
[----:B------:R-:W-:Y:S02]  /*1500*/  IMAD.MOV R13, RZ, RZ, -R13 ;  /* 0x000000ffff0d7224 */ /* 0x000fe400078e0a0d */
[--C-:B------:R-:W-:Y:S01]  /*1510*/  @!P4 IMAD.IADD R66, R66, 0x1, -R5.reuse ;  /* 0x000000014242c824 */ /* 0x100fe200078e0a05 */
[C---:B------:R-:W-:Y:S01]  /*1520*/  ISETP.GT.U32.AND P4, PT, R5.reuse, R60, PT ;  /* 0x0000003c0500720c */ /* 0x040fe20003f84070 */
[----:B------:R-:W-:Y:S02]  /*1530*/  IMAD R80, R5, R13, R80 ;  /* 0x0000000d05507224 */ /* 0x000fe400078e0250 */
[----:B------:R-:W-:-:S02]  /*1540*/  @!P0 IMAD.IADD R67, R67, 0x1, -R5 ;  /* 0x0000000143438824 */ /* 0x000fc400078e0a05 */
[--C-:B------:R-:W-:Y:S01]  /*1550*/  @!P5 IMAD.IADD R34, R34, 0x1, -R5.reuse ;  /* 0x000000012222d824 */ /* 0x100fe200078e0a05 */
[----:B------:R-:W-:Y:S01]  /*1560*/  ISETP.GT.U32.AND P0, PT, R5, R80, PT ;  /* 0x000000500500720c */ /* 0x000fe20003f04070 */
[--C-:B------:R-:W-:Y:S01]  /*1570*/  @!P2 IMAD.IADD R51, R51, 0x1, -R5.reuse ;  /* 0x000000013333a824 */ /* 0x100fe200078e0a05 */
[C---:B------:R-:W-:Y:S01]  /*1580*/  ISETP.GT.U32.AND P5, PT, R5.reuse, R48, PT ;  /* 0x000000300500720c */ /* 0x040fe20003fa4070 */
[--C-:B------:R-:W-:Y:S01]  /*1590*/  @!P3 IMAD.IADD R82, R82, 0x1, -R5.reuse ;  /* 0x000000015252b824 */ /* 0x100fe200078e0a05 */
[----:B------:R-:W-:Y:S01]  /*15a0*/  ISETP.GE.AND P2, PT, R10, RZ, PT ;  /* 0x000000ff0a00720c */ /* 0x000fe20003f46270 */
[----:B------:R-:W-:Y:S01]  /*15b0*/  @!P6 IMAD.IADD R50, R50, 0x1, -R5 ;  /* 0x000000013232e824 */ /* 0x000fe200078e0a05 */
[C---:B------:R-:W-:Y:S01]  /*15c0*/  ISETP.GT.U32.AND P3, PT, R5.reuse, R66, PT ;  /* 0x000000420500720c */ /* 0x040fe20003f64070 */
[----:B------:R-:W-:Y:S01]  /*15d0*/  IMAD.HI.U32 R16, R6, R63, RZ ;  /* 0x0000003f06107227 */ /* 0x000fe200078e00ff */
[----:B------:R-:W-:-:S03]  /*15e0*/  ISETP.GT.U32.AND P6, PT, R5, R67, PT ;  /* 0x000000430500720c */ /* 0x000fc60003fc4070 */
[----:B------:R-:W-:-:S04]  /*15f0*/  IMAD.HI.U32 R10, R6, R46, RZ ;  /* 0x0000002e060a7227 */ /* 0x000fc800078e00ff */
[----:B------:R-:W-:Y:S02]  /*1600*/  IMAD.MOV R16, RZ, RZ, -R16 ;  /* 0x000000ffff107224 */ /* 0x000fe400078e0a10 */
[----:B------:R-:W-:Y:S02]  /*1610*/  VIADD R49, R27, 0xb8 ;  /* 0x000000b81b317836 */ /* 0x000fe40000000000 */
[----:B------:R-:W-:Y:S02]  /*1620*/  IMAD.MOV R10, RZ, RZ, -R10 ;  /* 0x000000ffff0a7224 */ /* 0x000fe400078e0a0a */
[C---:B------:R-:W-:Y:S01]  /*1630*/  IMAD R63, R5.reuse, R16, R63 ;  /* 0x00000010053f7224 */ /* 0x040fe200078e023f */
[----:B------:R-:W-:Y:S01]  /*1640*/  IABS R72, R49 ;  /* 0x0000003100487213 */ /* 0x000fe20000000000 */
[----:B------:R-:W-:Y:S02]  /*1650*/  IMAD R46, R5, R10, R46 ;  /* 0x0000000a052e7224 */ /* 0x000fe400078e022e */
[----:B------:R-:W-:-:S02]  /*1660*/  @!P0 IMAD.IADD R80, R80, 0x1, -R5 ;  /* 0x0000000150508824 */ /* 0x000fc400078e0a05 */
[--C-:B------:R-:W-:Y:S01]  /*1670*/  @!P5 IMAD.IADD R48, R48, 0x1, -R5.reuse ;  /* 0x000000013030d824 */ /* 0x100fe200078e0a05 */
[C---:B------:R-:W-:Y:S01]  /*1680*/  ISETP.GT.U32.AND P5, PT, R5.reuse, R63, PT ;  /* 0x0000003f0500720c */ /* 0x040fe20003fa4070 */
[--C-:B------:R-:W-:Y:S01]  /*1690*/  @!P3 IMAD.IADD R66, R66, 0x1, -R5.reuse ;  /* 0x000000014242b824 */ /* 0x100fe200078e0a05 */
[----:B------:R-:W-:Y:S01]  /*16a0*/  ISETP.GT.U32.AND P3, PT, R5, R46, PT ;  /* 0x0000002e0500720c */ /* 0x000fe20003f64070 */
[----:B------:R-:W-:Y:S01]  /*16b0*/  @!P6 IMAD.IADD R67, R67, 0x1, -R5 ;  /* 0x000000014343e824 */ /* 0x000fe200078e0a05 */
[----:B------:R-:W-:Y:S01]  /*16c0*/  ISETP.GT.U32.AND P6, PT, R5, R80, PT ;  /* 0x000000500500720c */ /* 0x000fe20003fc4070 */
[----:B------:R-:W-:-:S04]  /*16d0*/  IMAD.HI.U32 R10, R6, R72, RZ ;  /* 0x00000048060a7227 */ /* 0x000fc800078e00ff */
[----:B------:R-:W-:-:S04]  /*16e0*/  IMAD.HI.U32 R13, R6, R43, RZ ;  /* 0x0000002b060d7227 */ /* 0x000fc800078e00ff */
[----:B------:R-:W-:-:S04]  /*16f0*/  IMAD.HI.U32 R12, R6, R59, RZ ;  /* 0x0000003b060c7227 */ /* 0x000fc800078e00ff */
[----:B------:R-:W-:Y:S02]  /*1700*/  IMAD.MOV R10, RZ, RZ, -R10 ;  /* 0x000000ffff0a7224 */ /* 0x000fe400078e0a0a */
[----:B------:R-:W-:Y:S02]  /*1710*/  IMAD.MOV R14, RZ, RZ, -R13 ;  /* 0x000000ffff0e7224 */ /* 0x000fe400078e0a0d */
[----:B------:R-:W-:Y:S02]  /*1720*/  IMAD.MOV R12, RZ, RZ, -R12 ;  /* 0x000000ffff0c7224 */ /* 0x000fe400078e0a0c */
[C---:B------:R-:W-:Y:S02]  /*1730*/  IMAD R72, R5.reuse, R10, R72 ;  /* 0x0000000a05487224 */ /* 0x040fe400078e0248 */
[C---:B------:R-:W-:Y:S02]  /*1740*/  IMAD R43, R5.reuse, R14, R43 ;  /* 0x0000000e052b7224 */ /* 0x040fe400078e022b */
[----:B------:R-:W-:-:S02]  /*1750*/  IMAD R59, R5, R12, R59 ;  /* 0x0000000c053b7224 */ /* 0x000fc400078e023b */
[--C-:B------:R-:W-:Y:S01]  /*1760*/  @!P5 IMAD.IADD R63, R63, 0x1, -R5.reuse ;  /* 0x000000013f3fd824 */ /* 0x100fe200078e0a05 */
[C---:B------:R-:W-:Y:S01]  /*1770*/  ISETP.GT.U32.AND P5, PT, R5.reuse, R43, PT ;  /* 0x0000002b0500720c */ /* 0x040fe20003fa4070 */
[--C-:B------:R-:W-:Y:S01]  /*1780*/  @!P3 IMAD.IADD R46, R46, 0x1, -R5.reuse ;  /* 0x000000012e2eb824 */ /* 0x100fe200078e0a05 */
[C---:B------:R-:W-:Y:S01]  /*1790*/  ISETP.GT.U32.AND P3, PT, R5.reuse, R72, PT ;  /* 0x000000480500720c */ /* 0x040fe20003f64070 */
[----:B------:R-:W-:Y:S01]  /*17a0*/  @!P6 IMAD.IADD R80, R80, 0x1, -R5 ;  /* 0x000000015050e824 */ /* 0x000fe200078e0a05 */
[C---:B------:R-:W-:Y:S01]  /*17b0*/  ISETP.GT.U32.AND P6, PT, R5.reuse, R59, PT ;  /* 0x0000003b0500720c */ /* 0x040fe20003fc4070 */
[----:B------:R-:W-:Y:S01]  /*17c0*/  IMAD.HI.U32 R10, R6, R77, RZ ;  /* 0x0000004d060a7227 */ /* 0x000fe200078e00ff */
[----:B------:R-:W-:-:S03]  /*17d0*/  ISETP.GT.U32.AND P0, PT, R5, R63, PT ;  /* 0x0000003f0500720c */ /* 0x000fc60003f04070 */
[----:B------:R-:W-:Y:S02]  /*17e0*/  IMAD.MOV R10, RZ, RZ, -R10 ;  /* 0x000000ffff0a7224 */ /* 0x000fe400078e0a0a */
[--C-:B------:R-:W-:Y:S02]  /*17f0*/  @!P4 IMAD.IADD R60, R60, 0x1, -R5.reuse ;  /* 0x000000013c3cc824 */ /* 0x100fe400078e0a05 */
[--C-:B------:R-:W-:Y:S01]  /*1800*/  @!P5 IMAD.IADD R43, R43, 0x1, -R5.reuse ;  /* 0x000000012b2bd824 */ /* 0x100fe200078e0a05 */
[----:B------:R-:W-:Y:S01]  /*1810*/  ISETP.GT.U32.AND P5, PT, R5, R82, PT ;  /* 0x000000520500720c */ /* 0x000fe20003fa4070 */
[--C-:B------:R-:W-:Y:S02]  /*1820*/  @!P3 IMAD.IADD R72, R72, 0x1, -R5.reuse ;  /* 0x000000014848b824 */ /* 0x100fe400078e0a05 */
[--C-:B------:R-:W-:Y:S01]  /*1830*/  @!P6 IMAD.IADD R59, R59, 0x1, -R5.reuse ;  /* 0x000000013b3be824 */ /* 0x100fe200078e0a05 */
[----:B------:R-:W-:Y:S01]  /*1840*/  ISETP.GT.U32.AND P6, PT, R5, R46, PT ;  /* 0x0000002e0500720c */ /* 0x000fe20003fc4070 */
[----:B------:R-:W-:Y:S01]  /*1850*/  @!P0 IMAD.IADD R63, R63, 0x1, -R5 ;  /* 0x000000013f3f8824 */ /* 0x000fe200078e0a05 */
[----:B------:R-:W-:Y:S01]  /*1860*/  ISETP.GE.AND P0, PT, R9, RZ, PT ;  /* 0x000000ff0900720c */ /* 0x000fe20003f06270 */
[----:B------:R-:W-:Y:S01]  /*1870*/  IMAD.HI.U32 R9, R6, R75, RZ ;  /* 0x0000004b06097227 */ /* 0x000fe200078e00ff */
[----:B------:R-:W-:-:S02]  /*1880*/  ISETP.GT.U32.AND P3, PT, R5, R72, PT ;  /* 0x000000480500720c */ /* 0x000fc40003f64070 */
[----:B------:R-:W-:Y:S01]  /*1890*/  ISETP.GT.U32.AND P4, PT, R5, R43, PT ;  /* 0x0000002b0500720c */ /* 0x000fe20003f84070 */
[----:B------:R-:W-:Y:S02]  /*18a0*/  IMAD.MOV R12, RZ, RZ, -R9 ;  /* 0x000000ffff0c7224 */ /* 0x000fe400078e0a09 */
[----:B------:R-:W-:Y:S01]  /*18b0*/  @!P5 IMAD.IADD R82, R82, 0x1, -R5 ;  /* 0x000000015252d824 */ /* 0x000fe200078e0a05 */
[----:B------:R-:W-:Y:S01]  /*18c0*/  ISETP.GE.AND P5, PT, R7, RZ, PT ;  /* 0x000000ff0700720c */ /* 0x000fe20003fa6270 */
[C---:B------:R-:W-:Y:S02]  /*18d0*/  IMAD R75, R5.reuse, R12, R75 ;  /* 0x0000000c054b7224 */ /* 0x040fe400078e024b */
[----:B------:R-:W-:Y:S01]  /*18e0*/  @!P6 IMAD.IADD R46, R46, 0x1, -R5 ;  /* 0x000000012e2ee824 */ /* 0x000fe200078e0a05 */
[----:B------:R-:W-:Y:S01]  /*18f0*/  ISETP.GT.U32.AND P6, PT, R5, R59, PT ;  /* 0x0000003b0500720c */ /* 0x000fe20003fc4070 */
[----:B------:R-:W-:-:S04]  /*1900*/  IMAD.HI.U32 R7, R6, R56, RZ ;  /* 0x0000003806077227 */ /* 0x000fc800078e00ff */
[----:B------:R-:W-:Y:S01]  /*1910*/  @!P3 IMAD.IADD R72, R72, 0x1, -R5 ;  /* 0x000000014848b824 */ /* 0x000fe200078e0a05 */
[C---:B------:R-:W-:Y:S01]  /*1920*/  ISETP.GT.U32.AND P3, PT, R5.reuse, R75, PT ;  /* 0x0000004b0500720c */ /* 0x040fe20003f64070 */
[----:B------:R-:W-:Y:S02]  /*1930*/  IMAD.MOV R7, RZ, RZ, -R7 ;  /* 0x000000ffff077224 */ /* 0x000fe400078e0a07 */
[C---:B------:R-:W-:Y:S02]  /*1940*/  IMAD R77, R5.reuse, R10, R77 ;  /* 0x0000000a054d7224 */ /* 0x040fe400078e024d */
[----:B------:R-:W-:Y:S02]  /*1950*/  IMAD R56, R5, R7, R56 ;  /* 0x0000000705387224 */ /* 0x000fe400078e0238 */
[----:B------:R-:W-:Y:S02]  /*1960*/  @!P6 IMAD.IADD R59, R59, 0x1, -R5 ;  /* 0x000000013b3be824 */ /* 0x000fe400078e0a05 */
[----:B------:R-:W-:Y:S01]  /*1970*/  IMAD.HI.U32 R9, R6, R55, RZ ;  /* 0x0000003706097227 */ /* 0x000fe200078e00ff */
[----:B------:R-:W-:-:S03]  /*1980*/  ISETP.GT.U32.AND P6, PT, R5, R56, PT ;  /* 0x000000380500720c */ /* 0x000fc60003fc4070 */
[----:B------:R-:W-:Y:S01]  /*1990*/  @!P3 IMAD.IADD R75, R75, 0x1, -R5 ;  /* 0x000000014b4bb824 */ /* 0x000fe200078e0a05 */
[----:B------:R-:W-:Y:S01]  /*19a0*/  ISETP.GT.U32.AND P3, PT, R5, R77, PT ;  /* 0x0000004d0500720c */ /* 0x000fe20003f64070 */
[----:B------:R-:W-:Y:S02]  /*19b0*/  IMAD.MOV R12, RZ, RZ, -R9 ;  /* 0x000000ffff0c7224 */ /* 0x000fe400078e0a09 */
[----:B------:R-:W-:-:S04]  /*19c0*/  IMAD.HI.U32 R7, R6, R84, RZ ;  /* 0x0000005406077227 */ /* 0x000fc800078e00ff */
[C---:B------:R-:W-:Y:S02]  /*19d0*/  IMAD R55, R5.reuse, R12, R55 ;  /* 0x0000000c05377224 */ /* 0x040fe400078e0237 */
[----:B------:R-:W-:Y:S02]  /*19e0*/  IMAD.MOV R7, RZ, RZ, -R7 ;  /* 0x000000ffff077224 */ /* 0x000fe400078e0a07 */
[--C-:B------:R-:W-:Y:S01]  /*19f0*/  @!P6 IMAD.IADD R56, R56, 0x1, -R5.reuse ;  /* 0x000000013838e824 */ /* 0x100fe200078e0a05 */
[----:B------:R-:W-:Y:S01]  /*1a00*/  ISETP.GT.U32.AND P6, PT, R5, R55, PT ;  /* 0x000000370500720c */ /* 0x000fe20003fc4070 */
[----:B------:R-:W-:Y:S01]  /*1a10*/  @!P3 IMAD.IADD R77, R77, 0x1, -R5 ;  /* 0x000000014d4db824 */ /* 0x000fe200078e0a05 */
[----:B------:R-:W-:Y:S01]  /*1a20*/  ISETP.GE.AND P3, PT, R47, RZ, PT ;  /* 0x000000ff2f00720c */ /* 0x000fe20003f66270 */
[----:B------:R-:W-:Y:S02]  /*1a30*/  IMAD R84, R5, R7, R84 ;  /* 0x0000000705547224 */ /* 0x000fe400078e0254 */
[----:B------:R-:W-:-:S02]  /*1a40*/  VIADD R62, R27, 0xd8 ;  /* 0x000000d81b3e7836 */ /* 0x000fc40000000000 */
[----:B------:R-:W-:Y:S02]  /*1a50*/  VIADD R27, R27, 0xf8 ;  /* 0x000000f81b1b7836 */ /* 0x000fe40000000000 */
[----:B------:R-:W-:Y:S01]  /*1a60*/  IMAD.HI.U32 R7, R6, R61, RZ ;  /* 0x0000003d06077227 */ /* 0x000fe200078e00ff */
[----:B------:R-:W-:Y:S02]  /*1a70*/  IABS R54, R62 ;  /* 0x0000003e00367213 */ /* 0x000fe40000000000 */
[----:B------:R-:W-:Y:S01]  /*1a80*/  IABS R53, R27 ;  /* 0x0000001b00357213 */ /* 0x000fe20000000000 */
[----:B------:R-:W-:Y:S01]  /*1a90*/  @!P4 IMAD.IADD R43, R43, 0x1, -R5 ;  /* 0x000000012b2bc824 */ /* 0x000fe200078e0a05 */
[----:B------:R-:W-:Y:S01]  /*1aa0*/  ISETP.GE.AND P4, PT, R52, RZ, PT ;  /* 0x000000ff3400720c */ /* 0x000fe20003f86270 */
[----:B------:R-:W-:Y:S01]  /*1ab0*/  IMAD.MOV R10, RZ, RZ, -R7 ;  /* 0x000000ffff0a7224 */ /* 0x000fe200078e0a07 */
[----:B------:R-:W-:Y:S01]  /*1ac0*/  IABS R52, R68 ;  /* 0x0000004400347213 */ /* 0x000fe20000000000 */
[----:B------:R-:W-:-:S02]  /*1ad0*/  IMAD.MOV.U32 R28, RZ, RZ, R8 ;  /* 0x000000ffff1c7224 */ /* 0x000fc400078e0008 */
[C---:B------:R-:W-:Y:S02]  /*1ae0*/  IMAD R61, R5.reuse, R10, R61 ;  /* 0x0000000a053d7224 */ /* 0x040fe400078e023d */
[----:B------:R-:W-:Y:S01]  /*1af0*/  @!P2 IMAD.MOV R28, RZ, RZ, -R28 ;  /* 0x000000ffff1ca224 */ /* 0x000fe200078e0a1c */
[C---:B------:R-:W-:Y:S01]  /*1b00*/  ISETP.GT.U32.AND P2, PT, R5.reuse, R56, PT ;  /* 0x000000380500720c */ /* 0x040fe20003f44070 */
[----:B------:R-:W-:Y:S01]  /*1b10*/  @!P0 IMAD.MOV R30, RZ, RZ, -R30 ;  /* 0x000000ffff1e8224 */ /* 0x000fe200078e0a1e */
[----:B------:R-:W-:Y:S01]  /*1b20*/  ISETP.GT.U32.AND P0, PT, R5, R75, PT ;  /* 0x0000004b0500720c */ /* 0x000fe20003f04070 */
[----:B------:R-:W-:-:S04]  /*1b30*/  IMAD.HI.U32 R9, R6, R52, RZ ;  /* 0x0000003406097227 */ /* 0x000fc800078e00ff */
[----:B------:R-:W-:Y:S01]  /*1b40*/  @!P6 IMAD.IADD R55, R55, 0x1, -R5 ;  /* 0x000000013737e824 */ /* 0x000fe200078e0a05 */
[----:B------:R-:W-:Y:S01]  /*1b50*/  ISETP.GT.U32.AND P6, PT, R5, R84, PT ;  /* 0x000000540500720c */ /* 0x000fe20003fc4070 */
[----:B------:R-:W-:-:S04]  /*1b60*/  IMAD.HI.U32 R7, R6, R54, RZ ;  /* 0x0000003606077227 */ /* 0x000fc800078e00ff */
[----:B------:R-:W-:-:S04]  /*1b70*/  IMAD.HI.U32 R6, R6, R53, RZ ;  /* 0x0000003506067227 */ /* 0x000fc800078e00ff */
[----:B------:R-:W-:Y:S01]  /*1b80*/  @!P3 IMAD.MOV R34, RZ, RZ, -R34 ;  /* 0x000000ffff22b224 */ /* 0x000fe200078e0a22 */
[C---:B------:R-:W-:Y:S01]  /*1b90*/  ISETP.GT.U32.AND P3, PT, R5.reuse, R61, PT ;  /* 0x0000003d0500720c */ /* 0x040fe20003f64070 */
[----:B------:R-:W-:Y:S02]  /*1ba0*/  IMAD.MOV R9, RZ, RZ, -R9 ;  /* 0x000000ffff097224 */ /* 0x000fe400078e0a09 */
[----:B------:R-:W-:Y:S02]  /*1bb0*/  IMAD.MOV R6, RZ, RZ, -R6 ;  /* 0x000000ffff067224 */ /* 0x000fe400078e0a06 */
[C---:B------:R-:W-:Y:S02]  /*1bc0*/  IMAD R52, R5.reuse, R9, R52 ;  /* 0x0000000905347224 */ /* 0x040fe400078e0234 */
[----:B------:R-:W-:Y:S01]  /*1bd0*/  @!P5 IMAD.MOV R38, RZ, RZ, -R38 ;  /* 0x000000ffff26d224 */ /* 0x000fe200078e0a26 */
[C---:B------:R-:W-:Y:S01]  /*1be0*/  ISETP.GT.U32.AND P5, PT, R5.reuse, R55, PT ;  /* 0x000000370500720c */ /* 0x040fe20003fa4070 */
[C---:B------:R-:W-:Y:S01]  /*1bf0*/  IMAD R53, R5.reuse, R6, R53 ;  /* 0x0000000605357224 */ /* 0x040fe200078e0235 */
[----:B------:R-:W2:Y:S01]  /*1c00*/  LDS R9, [UR15] ;  /* 0x0000000fff097984 */ /* 0x000ea20008000800 */
[--C-:B------:R-:W-:Y:S01]  /*1c10*/  @!P2 IMAD.IADD R56, R56, 0x1, -R5.reuse ;  /* 0x000000013838a824 */ /* 0x100fe200078e0a05 */
[----:B------:R-:W-:Y:S01]  /*1c20*/  ISETP.GT.U32.AND P2, PT, R5, R52, PT ;  /* 0x000000340500720c */ /* 0x000fe20003f44070 */
[--C-:B------:R-:W-:Y:S01]  /*1c30*/  @!P0 IMAD.IADD R75, R75, 0x1, -R5.reuse ;  /* 0x000000014b4b8824 */ /* 0x100fe200078e0a05 */
[C---:B------:R-:W-:Y:S01]  /*1c40*/  ISETP.GT.U32.AND P0, PT, R5.reuse, R53, PT ;  /* 0x000000350500720c */ /* 0x040fe20003f04070 */
[----:B------:R-:W-:Y:S01]  /*1c50*/  @!P6 IMAD.IADD R84, R84, 0x1, -R5 ;  /* 0x000000015454e824 */ /* 0x000fe200078e0a05 */
[----:B------:R-:W-:Y:S01]  /*1c60*/  ISETP.GT.U32.AND P6, PT, R5, R77, PT ;  /* 0x0000004d0500720c */ /* 0x000fe20003fc4070 */
[----:B------:R-:W-:-:S02]  /*1c70*/  IMAD.MOV R7, RZ, RZ, -R7 ;  /* 0x000000ffff077224 */ /* 0x000fc400078e0a07 */
[--C-:B------:R-:W-:Y:S01]  /*1c80*/  @!P3 IMAD.IADD R61, R61, 0x1, -R5.reuse ;  /* 0x000000013d3db824 */ /* 0x100fe200078e0a05 */
[----:B------:R-:W-:Y:S01]  /*1c90*/  ISETP.GE.AND P3, PT, R23, RZ, PT ;  /* 0x000000ff1700720c */ /* 0x000fe20003f66270 */
[----:B------:R-:W-:Y:S02]  /*1ca0*/  IMAD R54, R5, R7, R54 ;  /* 0x0000000705367224 */ /* 0x000fe400078e0236 */
[--C-:B------:R-:W-:Y:S02]  /*1cb0*/  @!P5 IMAD.IADD R55, R55, 0x1, -R5.reuse ;  /* 0x000000013737d824 */ /* 0x100fe400078e0a05 */
[----:B------:R-:W-:Y:S01]  /*1cc0*/  @!P4 IMAD.MOV R32, RZ, RZ, -R32 ;  /* 0x000000ffff20c224 */ /* 0x000fe200078e0a20 */
[C---:B------:R-:W-:Y:S01]  /*1cd0*/  ISETP.GT.U32.AND P5, PT, R5.reuse, R54, PT ;  /* 0x000000360500720c */ /* 0x040fe20003fa4070 */
[--C-:B------:R-:W-:Y:S01]  /*1ce0*/  @!P2 IMAD.IADD R52, R52, 0x1, -R5.reuse ;  /* 0x000000013434a824 */ /* 0x100fe200078e0a05 */
[----:B------:R-:W-:Y:S01]  /*1cf0*/  ISETP.GT.U32.AND P4, PT, R5, R84, PT ;  /* 0x000000540500720c */ /* 0x000fe20003f84070 */
[--C-:B------:R-:W-:Y:S01]  /*1d00*/  @!P0 IMAD.IADD R53, R53, 0x1, -R5.reuse ;  /* 0x0000000135358824 */ /* 0x100fe200078e0a05 */
[----:B------:R-:W-:Y:S01]  /*1d10*/  ISETP.GE.AND P2, PT, R19, RZ, PT ;  /* 0x000000ff1300720c */ /* 0x000fe20003f46270 */
[----:B------:R-:W-:Y:S01]  /*1d20*/  @!P6 IMAD.IADD R77, R77, 0x1, -R5 ;  /* 0x000000014d4de824 */ /* 0x000fe200078e0a05 */
[----:B------:R-:W-:Y:S01]  /*1d30*/  ISETP.GT.U32.AND P0, PT, R5, R61, PT ;  /* 0x0000003d0500720c */ /* 0x000fe20003f04070 */
[----:B------:R-:W-:Y:S01]  /*1d40*/  @!P3 IMAD.MOV R40, RZ, RZ, -R40 ;  /* 0x000000ffff28b224 */ /* 0x000fe200078e0a28 */
[----:B------:R-:W-:Y:S01]  /*1d50*/  ISETP.GE.AND P6, PT, R22, RZ, PT ;  /* 0x000000ff1600720c */ /* 0x000fe20003fc6270 */
[----:B----4-:R-:W-:Y:S01]  /*1d60*/  IMAD R11, R11, UR7, RZ ;  /* 0x000000070b0b7c24 */ /* 0x010fe2000f8e02ff */
[----:B------:R-:W-:Y:S01]  /*1d70*/  BAR.SYNC.DEFER_BLOCKING 0x0 ;  /* 0x0000000000007b1d */ /* 0x000fe20000010000 */
[----:B------:R-:W-:-:S02]  /*1d80*/  ISETP.GT.U32.AND P3, PT, R5, R53, PT ;  /* 0x000000350500720c */ /* 0x000fc40003f64070 */
[--C-:B------:R-:W-:Y:S01]  /*1d90*/  @!P5 IMAD.IADD R54, R54, 0x1, -R5.reuse ;  /* 0x000000013636d824 */ /* 0x100fe200078e0a05 */
[C---:B------:R-:W-:Y:S01]  /*1da0*/  ISETP.GT.U32.AND P5, PT, R5.reuse, R52, PT ;  /* 0x000000340500720c */ /* 0x040fe20003fa4070 */
[--C-:B------:R-:W-:Y:S01]  /*1db0*/  @!P4 IMAD.IADD R84, R84, 0x1, -R5.reuse ;  /* 0x000000015454c824 */ /* 0x100fe200078e0a05 */
[----:B------:R-:W-:Y:S01]  /*1dc0*/  ISETP.GE.AND P4, PT, R4, RZ, PT ;  /* 0x000000ff0400720c */ /* 0x000fe20003f86270 */
[----:B------:R-:W-:Y:S01]  /*1dd0*/  @!P2 IMAD.MOV R42, RZ, RZ, -R42 ;  /* 0x000000ffff2aa224 */ /* 0x000fe200078e0a2a */
[----:B------:R-:W-:Y:S01]  /*1de0*/  ISETP.GT.U32.AND P2, PT, R5, R54, PT ;  /* 0x000000360500720c */ /* 0x000fe20003f44070 */
[--C-:B------:R-:W-:Y:S01]  /*1df0*/  @!P0 IMAD.IADD R61, R61, 0x1, -R5.reuse ;  /* 0x000000013d3d8824 */ /* 0x100fe200078e0a05 */
[----:B------:R-:W-:Y:S01]  /*1e00*/  ISETP.GE.AND P0, PT, R39, RZ, PT ;  /* 0x000000ff2700720c */ /* 0x000fe20003f06270 */
[----:B------:R-:W-:Y:S01]  /*1e10*/  @!P6 IMAD.MOV R36, RZ, RZ, -R36 ;  /* 0x000000ffff24e224 */ /* 0x000fe200078e0a24 */
[----:B------:R-:W-:Y:S01]  /*1e20*/  ISETP.GE.AND P6, PT, R37, RZ, PT ;  /* 0x000000ff2500720c */ /* 0x000fe20003fc6270 */
[----:B0-----:R-:W-:Y:S01]  /*1e30*/  VIADD R4, R100, 0x1f ;  /* 0x0000001f64047836 */ /* 0x001fe20000000000 */
[----:B--2---:R-:W-:Y:S01]  /*1e40*/  R2UR UR18, R9 ;  /* 0x00000000091272ca */ /* 0x004fe200000e0000 */
[--C-:B------:R-:W-:Y:S01]  /*1e50*/  @!P3 IMAD.IADD R53, R53, 0x1, -R5.reuse ;  /* 0x000000013535b824 */ /* 0x100fe200078e0a05 */
[----:B------:R-:W-:Y:S01]  /*1e60*/  ISETP.GE.AND P3, PT, R69, RZ, PT ;  /* 0x000000ff4500720c */ /* 0x000fe20003f66270 */
[----:B------:R-:W-:Y:S01]  /*1e70*/  @!P5 IMAD.IADD R52, R52, 0x1, -R5 ;  /* 0x000000013434d824 */ /* 0x000fe200078e0a05 */
[----:B------:R-:W-:Y:S01]  /*1e80*/  SHF.R.U32.HI R69, RZ, 0x6, R3 ;  /* 0x00000006ff457819 */ /* 0x000fe20000011603 */
[----:B------:R-:W-:Y:S01]  /*1e90*/  @!P4 IMAD.MOV R84, RZ, RZ, -R84 ;  /* 0x000000ffff54c224 */ /* 0x000fe200078e0a54 */
[----:B------:R-:W-:Y:S01]  /*1ea0*/  ISETP.GE.AND P4, PT, R41, RZ, PT ;  /* 0x000000ff2900720c */ /* 0x000fe20003f86270 */
[----:B------:R-:W-:Y:S01]  /*1eb0*/  @!P2 IMAD.IADD R54, R54, 0x1, -R5 ;  /* 0x000000013636a824 */ /* 0x000fe200078e0a05 */
[----:B------:R-:W-:Y:S01]  /*1ec0*/  SGXT.U32 R69, R69, 0x2 ;  /* 0x000000024545781a */ /* 0x000fe20000000000 */
[----:B------:R-:W-:Y:S01]  /*1ed0*/  @!P0 IMAD.MOV R48, RZ, RZ, -R48 ;  /* 0x000000ffff308224 */ /* 0x000fe200078e0a30 */
[----:B------:R-:W-:Y:S01]  /*1ee0*/  ISETP.GE.AND P5, PT, R35, RZ, PT ;  /* 0x000000ff2300720c */ /* 0x000fe20003fa6270 */
[----:B------:R-:W-:Y:S01]  /*1ef0*/  @!P6 IMAD.MOV R44, RZ, RZ, -R44 ;  /* 0x000000ffff2ce224 */ /* 0x000fe200078e0a2c */
[----:B------:R-:W-:Y:S01]  /*1f00*/  LOP3.LUT P2, RZ, R3, 0xff, RZ, 0xc0, !PT ;  /* 0x000000ff03ff7812 */ /* 0x000fe2000784c0ff */
[----:B-1----:R-:W-:Y:S01]  /*1f10*/  IMAD R7, R69, R64, RZ ;  /* 0x0000004045077224 */ /* 0x002fe200078e02ff */
[----:B------:R-:W-:Y:S01]  /*1f20*/  ISETP.GT.AND P0, PT, R4, 0x1f, PT ;  /* 0x0000001f0400780c */ /* 0x000fe20003f04270 */
[----:B------:R-:W-:-:S12]  /*1f30*/  @P1 BRA `(.L_x_5) ;  /* 0x0000000000181947 */ /* 0x000fd80003800000 */
[----:B------:R-:W-:Y:S01]  /*1f40*/  ELECT P6, URZ, PT ;  /* 0x0000000000ff782f */ /* 0x000fe200038c0000 */
[----:B------:R-:W-:Y:S01]  /*1f50*/  IMAD.MOV.U32 R5, RZ, RZ, 0x1 ;  /* 0x00000001ff057424 */ /* 0x000fe200078e00ff */
[----:B------:R-:W-:Y:S01]  /*1f60*/  UMOV UR7, 0x40 ;  /* 0x0000004000077882 */ /* 0x000fe20000000000 */
[----:B------:R-:W-:Y:S01]  /*1f70*/  UVIRTCOUNT.DEALLOC.SMPOOL 0x80 ;  /* 0x000000800000784c */ /* 0x000fe20000000000 */
[----:B------:R-:W-:-:S09]  /*1f80*/  ULEA UR7, UR6, UR7, 0x18 ;  /* 0x0000000706077291 */ /* 0x000fd2000f8ec0ff */
[----:B------:R0:W-:Y:S03]  /*1f90*/  @P6 STS.U8 [UR7], R5 ;  /* 0x00000005ff006988 */ /* 0x0001e60008000007 */
.L_x_5:
[----:B------:R-:W-:Y:S01]  /*1fa0*/  UIADD3 UR12, UPT, UPT, UR5, UR4, UR18 ;  /* 0x00000004050c7290 */ /* 0x000fe2000fffe012 */
[----:B------:R-:W-:Y:S01]  /*1fb0*/  @!P4 IMAD.MOV R58, RZ, RZ, -R58 ;  /* 0x000000ffff3ac224 */ /* 0x000fe200078e0a3a */
[----:B------:R-:W-:Y:S01]  /*1fc0*/  VOTEU.ALL UP0, P2 ;  /* 0x0000000000ff7886 */ /* 0x000fe20001000000 */
[----:B------:R-:W-:Y:S01]  /*1fd0*/  UMOV UR13, UR10 ;  /* 0x0000000a000d7c82 */ /* 0x000fe20008000000 */
[----:B------:R-:W-:Y:S01]  /*1fe0*/  VOTEU.ALL UP1, P2 ;  /* 0x0000000000ff7886 */ /* 0x000fe20001020000 */
[----:B------:R-:W-:Y:S01]  /*1ff0*/  IADD3 R24, P4, PT, R11, UR20, RZ ;  /* 0x000000140b187c10 */ /* 0x000fe2000ff9e0ff */
[----:B------:R-:W-:Y:S01]  /*2000*/  IMAD R23, R64, 0x4, R7 ;  /* 0x0000000440177824 */ /* 0x000fe200078e0207 */
[----:B------:R-:W-:-:S04]  /*2010*/  @!UP0 UIADD3 UR4, UPT, UPT, -UR8, 0x100000, URZ ;  /* 0x0010000008048890 */ /* 0x000fc8000fffe1ff */
[----:B------:R-:W-:Y:S02]  /*2020*/  @!UP0 USHF.L.U32 UR5, UR4, 0xb, URZ ;  /* 0x0000000b04058899 */ /* 0x000fe400080006ff */
[----:B------:R-:W-:Y:S01]  /*2030*/  @!UP0 USHF.L.U32 UR4, UR4, 0x1, URZ ;  /* 0x0000000104048899 */ /* 0x000fe200080006ff */
[----:B------:R-:W-:Y:S01]  /*2040*/  STTM.16dp32bit_t0_t15.x64 tmem[UR12], RZ ;  /* 0x000000ff000079ed */ /* 0x000fe20008b0000c */
[----:B------:R-:W-:Y:S01]  /*2050*/  STTM.16dp32bit_t16_t31.x64 tmem[UR12+0x40], RZ ;  /* 0x000040ff000079ed */ /* 0x000fe20008b2000c */
[----:B------:R-:W1:Y:S02]  /*2060*/  FENCE.VIEW.ASYNC.T ;  /* 0x00000000000073c6 */ /* 0x000e640000000200 */
[----:B-1----:R-:W-:Y:S01]  /*2070*/  BAR.SYNC.DEFER_BLOCKING 0x0 ;  /* 0x0000000000007b1d */ /* 0x002fe20000010000 */
[----:B------:R-:W-:Y:S01]  /*2080*/  ISETP.LT.AND P6, PT, R69, R100, P0 ;  /* 0x000000644500720c */ /* 0x000fe200007c1270 */
[----:B------:R-:W-:Y:S01]  /*2090*/  IMAD R13, R64, 0x4, R23 ;  /* 0x00000004400d7824 */ /* 0x000fe200078e0217 */
[----:B------:R-:W-:-:S02]  /*20a0*/  LEA.HI.X.SX32 R86, R11, UR21, 0x1, P4 ;  /* 0x000000150b567c11 */ /* 0x000fc4000a0f0eff */
[----:B------:R-:W-:Y:S02]  /*20b0*/  IADD3 R6, P4, PT, R7, R24, RZ ;  /* 0x0000001807067210 */ /* 0x000fe40007f9e0ff */
[----:B0-----:R-:W-:Y:S02]  /*20c0*/  LOP3.LUT R5, R69, 0x8, RZ, 0xfc, !PT ;  /* 0x0000000845057812 */ /* 0x001fe400078efcff */
[----:B------:R-:W-:Y:S02]  /*20d0*/  LEA.HI.X.SX32 R7, R7, R86, 0x1, P4 ;  /* 0x0000005607077211 */ /* 0x000fe400020f0eff */
[----:B------:R-:W-:Y:S01]  /*20e0*/  ISETP.LT.AND P4, PT, R5, R100, P0 ;  /* 0x000000640500720c */ /* 0x000fe20000781270 */
[----:B------:R-:W0:Y:S02]  /*20f0*/  FENCE.VIEW.ASYNC.S ;  /* 0x00000000000073c6 */ /* 0x000e240000000000 */
[----:B0-----:R0:W1:Y:S02]  /*2100*/  @!UP1 SYNCS.EXCH.64 URZ, [UR13], UR4 ;  /* 0x000000040dff95b2 */ /* 0x0010640008000100 */
[----:B-1----:R-:W-:Y:S01]  /*2110*/  BAR.SYNC.DEFER_BLOCKING 0x0 ;  /* 0x0000000000007b1d */ /* 0x002fe20000010000 */
[----:B------:R-:W-:-:S02]  /*2120*/  LOP3.LUT R9, R69, 0x10, RZ, 0xfc, !PT ;  /* 0x0000001045097812 */ /* 0x000fc400078efcff */
[----:B------:R-:W-:Y:S01]  /*2130*/  PRMT R113, RZ, 0x7610, R113 ;  /* 0x00007610ff717816 */ /* 0x000fe20000000071 */
[----:B------:R-:W-:Y:S01]  /*2140*/  @!P5 IMAD.MOV R50, RZ, RZ, -R50 ;  /* 0x000000ffff32d224 */ /* 0x000fe200078e0a32 */
[----:B------:R-:W-:Y:S02]  /*2150*/  LOP3.LUT R12, R69, 0x18, RZ, 0xfc, !PT ;  /* 0x00000018450c7812 */ /* 0x000fe400078efcff */
[----:B------:R-:W-:Y:S02]  /*2160*/  PRMT R115, RZ, 0x7610, R115 ;  /* 0x00007610ff737816 */ /* 0x000fe40000000073 */
[C---:B------:R-:W-:Y:S02]  /*2170*/  LEA.HI R71, R3.reuse, 0xc, RZ, 0x1a ;  /* 0x0000000c03477811 */ /* 0x040fe400078fd0ff */
[----:B------:R-:W-:Y:S01]  /*2180*/  PRMT R117, RZ, 0x7610, R117 ;  /* 0x00007610ff757816 */ /* 0x000fe20000000075 */
[----:B------:R-:W-:Y:S01]  /*2190*/  @!P3 IMAD.MOV R51, RZ, RZ, -R51 ;  /* 0x000000ffff33b224 */ /* 0x000fe200078e0a33 */
[----:B------:R-:W-:Y:S01]  /*21a0*/  LEA.HI R73, R3, 0x1c, RZ, 0x1a ;  /* 0x0000001c03497811 */ /* 0x000fe200078fd0ff */
[----:B0-----:R-:W0:Y:S01]  /*21b0*/  LDCU UR4, c[0x0][0x3b0] ;  /* 0x00007600ff0477ac */ /* 0x001e220008000800 */
[----:B------:R-:W2:Y:S01]  /*21c0*/  @P6 LDG.E.U8 R123, desc[UR16][R6.64] ;  /* 0x00000010067b6981 */ /* 0x000ea2000c1e1100 */
[----:B------:R-:W-:-:S02]  /*21d0*/  IADD3 R8, P6, PT, R13, R24, RZ ;  /* 0x000000180d087210 */ /* 0x000fc40007fde0ff */
[----:B------:R-:W-:Y:S02]  /*21e0*/  ISETP.GE.AND P5, PT, R18, RZ, PT ;  /* 0x000000ff1200720c */ /* 0x000fe40003fa6270 */
[----:B------:R-:W-:Y:S01]  /*21f0*/  LEA.HI.X.SX32 R11, R13, R86, 0x1, P6 ;  /* 0x000000560d0b7211 */ /* 0x000fe200030f0eff */
[----:B------:R-:W-:Y:S01]  /*2200*/  @P4 IMAD.MOV.U32 R10, RZ, RZ, R8 ;  /* 0x000000ffff0a4224 */ /* 0x000fe200078e0008 */
[----:B------:R-:W-:Y:S01]  /*2210*/  ISETP.LT.AND P6, PT, R9, R100, P0 ;  /* 0x000000640900720c */ /* 0x000fe200007c1270 */
[----:B------:R-:W-:-:S03]  /*2220*/  IMAD R13, R64, 0x8, R13 ;  /* 0x00000008400d7824 */ /* 0x000fc600078e020d */
[----:B------:R1:W3:Y:S01]  /*2230*/  @P4 LDG.E.U8 R113, desc[UR16][R10.64] ;  /* 0x000000100a714981 */ /* 0x0002e2000c1e1100 */
[----:B------:R-:W-:-:S04]  /*2240*/  IMAD R35, R64, 0x4, R13 ;  /* 0x0000000440237824 */ /* 0x000fc800078e020d */
[----:B------:R-:W-:Y:S01]  /*2250*/  IMAD R15, R64, 0x4, R35 ;  /* 0x00000004400f7824 */ /* 0x000fe200078e0223 */
[----:B-1----:R-:W-:-:S04]  /*2260*/  IADD3 R10, P4, PT, R13, R24, RZ ;  /* 0x000000180d0a7210 */ /* 0x002fc80007f9e0ff */
[----:B------:R-:W-:Y:S01]  /*2270*/  LEA.HI.X.SX32 R13, R13, R86, 0x1, P4 ;  /* 0x000000560d0d7211 */ /* 0x000fe200020f0eff */
[----:B------:R-:W-:Y:S01]  /*2280*/  @P6 IMAD.MOV.U32 R18, RZ, RZ, R10 ;  /* 0x000000ffff126224 */ /* 0x000fe200078e000a */
[----:B------:R-:W-:-:S03]  /*2290*/  ISETP.LT.AND P4, PT, R12, R100, P0 ;  /* 0x000000640c00720c */ /* 0x000fc60000781270 */
[----:B------:R-:W-:-:S05]  /*22a0*/  @P6 IMAD.MOV.U32 R19, RZ, RZ, R13 ;  /* 0x000000ffff136224 */ /* 0x000fca00078e000d */
[----:B------:R1:W4:Y:S01]  /*22b0*/  @P6 LDG.E.U8 R115, desc[UR16][R18.64] ;  /* 0x0000001012736981 */ /* 0x000322000c1e1100 */
[----:B------:R-:W-:Y:S01]  /*22c0*/  IADD3 R14, P6, PT, R15, R24, RZ ;  /* 0x000000180f0e7210 */ /* 0x000fe20007fde0ff */
[C---:B------:R-:W-:Y:S01]  /*22d0*/  IMAD R22, R71.reuse, R64, RZ ;  /* 0x0000004047167224 */ /* 0x040fe200078e02ff */
[----:B------:R-:W-:Y:S01]  /*22e0*/  ISETP.LT.AND P3, PT, R71, R100, P0 ;  /* 0x000000644700720c */ /* 0x000fe20000761270 */
[----:B------:R-:W-:Y:S01]  /*22f0*/  @!P5 IMAD.MOV R67, RZ, RZ, -R67 ;  /* 0x000000ffff43d224 */ /* 0x000fe200078e0a43 */
[----:B------:R-:W-:Y:S02]  /*2300*/  LEA.HI.X.SX32 R15, R15, R86, 0x1, P6 ;  /* 0x000000560f0f7211 */ /* 0x000fe400030f0eff */
[----:B------:R-:W-:Y:S02]  /*2310*/  IADD3 R16, P5, PT, R22, R24, RZ ;  /* 0x0000001816107210 */ /* 0x000fe40007fbe0ff */
[----:B------:R-:W-:Y:S01]  /*2320*/  ISETP.GE.AND P6, PT, R21, RZ, PT ;  /* 0x000000ff1500720c */ /* 0x000fe20003fc6270 */
[----:B------:R-:W5:Y:S01]  /*2330*/  @P4 LDG.E.U8 R117, desc[UR16][R14.64] ;  /* 0x000000100e754981 */ /* 0x000f62000c1e1100 */
[----:B------:R-:W-:-:S02]  /*2340*/  ISETP.GE.AND P4, PT, R17, RZ, PT ;  /* 0x000000ff1100720c */ /* 0x000fc40003f86270 */
[----:B------:R-:W-:Y:S02]  /*2350*/  LEA.HI.X.SX32 R17, R22, R86, 0x1, P5 ;  /* 0x0000005616117211 */ /* 0x000fe400028f0eff */
[----:B------:R-:W-:Y:S02]  /*2360*/  ISETP.GE.AND P5, PT, R20, RZ, PT ;  /* 0x000000ff1400720c */ /* 0x000fe40003fa6270 */
[----:B------:R-:W-:Y:S02]  /*2370*/  PRMT R119, RZ, 0x7610, R119 ;  /* 0x00007610ff777816 */ /* 0x000fe40000000077 */
[----:B-1----:R-:W-:Y:S01]  /*2380*/  LOP3.LUT R18, R69, 0x4, RZ, 0xfc, !PT ;  /* 0x0000000445127812 */ /* 0x002fe200078efcff */
[----:B------:R-:W-:-:S03]  /*2390*/  IMAD R19, R73, R64, RZ ;  /* 0x0000004049137224 */ /* 0x000fc600078e02ff */
[----:B------:R-:W2:Y:S01]  /*23a0*/  @P3 LDG.E.U8 R119, desc[UR16][R16.64] ;  /* 0x0000001010773981 */ /* 0x000ea2000c1e1100 */
[----:B------:R-:W-:Y:S01]  /*23b0*/  @!P4 IMAD.MOV R63, RZ, RZ, -R63 ;  /* 0x000000ffff3fc224 */ /* 0x000fe200078e0a3f */
[----:B------:R-:W-:Y:S01]  /*23c0*/  IADD3 R20, P4, PT, R23, R24, RZ ;  /* 0x0000001817147210 */ /* 0x000fe20007f9e0ff */
[----:B------:R-:W-:Y:S01]  /*23d0*/  @!P6 IMAD.MOV R60, RZ, RZ, -R60 ;  /* 0x000000ffff3ce224 */ /* 0x000fe200078e0a3c */
[----:B------:R-:W-:Y:S01]  /*23e0*/  ISETP.LT.AND P3, PT, R73, R100, P0 ;  /* 0x000000644900720c */ /* 0x000fe20000761270 */
[----:B------:R-:W-:Y:S01]  /*23f0*/  @!P5 IMAD.MOV R66, RZ, RZ, -R66 ;  /* 0x000000ffff42d224 */ /* 0x000fe200078e0a42 */
[----:B------:R-:W-:Y:S02]  /*2400*/  LEA.HI.X.SX32 R21, R23, R86, 0x1, P4 ;  /* 0x0000005617157211 */ /* 0x000fe400020f0eff */
[----:B------:R-:W-:Y:S02]  /*2410*/  ISETP.LT.AND P4, PT, R18, R100, P0 ;  /* 0x000000641200720c */ /* 0x000fe40000781270 */
[----:B------:R-:W-:-:S02]  /*2420*/  IADD3 R22, P5, PT, R35, R24, RZ ;  /* 0x0000001823167210 */ /* 0x000fc40007fbe0ff */
[----:B------:R-:W-:Y:S02]  /*2430*/  IADD3 R24, P6, PT, R19, R24, RZ ;  /* 0x0000001813187210 */ /* 0x000fe40007fde0ff */
[-C--:B------:R-:W-:Y:S02]  /*2440*/  LEA.HI.X.SX32 R23, R35, R86.reuse, 0x1, P5 ;  /* 0x0000005623177211 */ /* 0x080fe400028f0eff */
[----:B------:R-:W-:Y:S02]  /*2450*/  PRMT R99, RZ, 0x7610, R99 ;  /* 0x00007610ff637816 */ /* 0x000fe40000000063 */
[----:B------:R-:W-:Y:S02]  /*2460*/  ISETP.GE.AND P5, PT, R25, RZ, PT ;  /* 0x000000ff1900720c */ /* 0x000fe40003fa6270 */
[----:B------:R-:W-:Y:S02]  /*2470*/  LEA.HI.X.SX32 R25, R19, R86, 0x1, P6 ;  /* 0x0000005613197211 */ /* 0x000fe400030f0eff */
[----:B------:R-:W-:Y:S01]  /*2480*/  LOP3.LUT R19, R69, 0x14, RZ, 0xfc, !PT ;  /* 0x0000001445137812 */ /* 0x000fe200078efcff */
[----:B------:R-:W2:Y:S01]  /*2490*/  @P4 LDG.E.U8 R99, desc[UR16][R20.64] ;  /* 0x0000001014634981 */ /* 0x000ea2000c1e1100 */
[----:B------:R-:W-:-:S02]  /*24a0*/  PRMT R121, RZ, 0x7610, R121 ;  /* 0x00007610ff797816 */ /* 0x000fc40000000079 */
[----:B------:R-:W-:-:S04]  /*24b0*/  ISETP.LT.AND P6, PT, R19, R100, P0 ;  /* 0x000000641300720c */ /* 0x000fc800007c1270 */
[----:B------:R-:W2:Y:S01]  /*24c0*/  @P3 LDG.E.U8 R121, desc[UR16][R24.64] ;  /* 0x0000001018793981 */ /* 0x000ea2000c1e1100 */
[----:B------:R-:W-:Y:S02]  /*24d0*/  ISETP.GE.AND P3, PT, R26, RZ, PT ;  /* 0x000000ff1a00720c */ /* 0x000fe40003f66270 */
[----:B------:R-:W-:Y:S02]  /*24e0*/  LOP3.LUT R26, R3, 0x1f, RZ, 0xc0, !PT ;  /* 0x0000001f031a7812 */ /* 0x000fe400078ec0ff */
[----:B------:R-:W-:Y:S02]  /*24f0*/  ISETP.NE.AND P4, PT, R29, RZ, PT ;  /* 0x000000ff1d00720c */ /* 0x000fe40003f85270 */
[----:B------:R-:W-:Y:S02]  /*2500*/  LOP3.LUT R79, RZ, R29, RZ, 0x33, !PT ;  /* 0x0000001dff4f7212 */ /* 0x000fe400078e33ff */
[----:B------:R-:W-:Y:S01]  /*2510*/  PRMT R125, RZ, 0x7610, R125 ;  /* 0x00007610ff7d7816 */ /* 0x000fe2000000007d */
[C---:B------:R-:W-:Y:S01]  /*2520*/  IMAD R97, R26.reuse, R65, RZ ;  /* 0x000000411a617224 */ /* 0x040fe200078e02ff */
[----:B------:R-:W-:Y:S01]  /*2530*/  SEL R29, R79, R84, !P4 ;  /* 0x000000544f1d7207 */ /* 0x000fe20006000000 */
[----:B------:R-:W-:Y:S01]  /*2540*/  @!P5 IMAD.MOV R80, RZ, RZ, -R80 ;  /* 0x000000ffff50d224 */ /* 0x000fe200078e0a50 */
[----:B------:R-:W-:-:S02]  /*2550*/  ISETP.LT.AND P0, PT, R26, R100, P0 ;  /* 0x000000641a00720c */ /* 0x000fc40000701270 */
[----:B------:R-:W2:Y:S01]  /*2560*/  @P6 LDG.E.U8 R125, desc[UR16][R22.64] ;  /* 0x00000010167d6981 */ /* 0x000ea2000c1e1100 */
[----:B------:R-:W-:Y:S01]  /*2570*/  IADD3 R92, P5, PT, R97, UR22, RZ ;  /* 0x00000016615c7c10 */ /* 0x000fe2000ffbe0ff */
[----:B0-----:R-:W-:Y:S01]  /*2580*/  IMAD R29, R29, UR4, RZ ;  /* 0x000000041d1d7c24 */ /* 0x001fe2000f8e02ff */
[----:B------:R-:W-:Y:S02]  /*2590*/  ISETP.GE.AND P6, PT, R33, RZ, PT ;  /* 0x000000ff2100720c */ /* 0x000fe40003fc6270 */
[----:B------:R-:W-:Y:S02]  /*25a0*/  SEL R33, R79, R28, !P4 ;  /* 0x0000001c4f217207 */ /* 0x000fe40006000000 */
[----:B------:R-:W-:Y:S02]  /*25b0*/  LEA.HI.X.SX32 R97, R97, UR23, 0x1, P5 ;  /* 0x0000001761617c11 */ /* 0x000fe4000a8f0eff */
[----:B------:R-:W-:Y:S01]  /*25c0*/  IADD3 R28, P5, PT, R29, R92, RZ ;  /* 0x0000005c1d1c7210 */ /* 0x000fe20007fbe0ff */
[----:B------:R-:W-:Y:S01]  /*25d0*/  IMAD R33, R33, UR4, RZ ;  /* 0x0000000421217c24 */ /* 0x000fe2000f8e02ff */
[----:B------:R-:W-:-:S02]  /*25e0*/  SEL R35, R79, R30, !P4 ;  /* 0x0000001e4f237207 */ /* 0x000fc40006000000 */
[----:B------:R-:W-:Y:S02]  /*25f0*/  PRMT R102, RZ, 0x7610, R102 ;  /* 0x00007610ff667816 */ /* 0x000fe40000000066 */
[----:B------:R-:W-:Y:S01]  /*2600*/  LEA.HI.X.SX32 R29, R29, R97, 0x1, P5 ;  /* 0x000000611d1d7211 */ /* 0x000fe200028f0eff */
[----:B------:R-:W-:Y:S01]  /*2610*/  IMAD R35, R35, UR4, RZ ;  /* 0x0000000423237c24 */ /* 0x000fe2000f8e02ff */
[----:B------:R-:W-:Y:S01]  /*2620*/  IADD3 R30, P5, PT, R33, R92, RZ ;  /* 0x0000005c211e7210 */ /* 0x000fe20007fbe0ff */
[----:B------:R-:W-:Y:S01]  /*2630*/  @!P3 IMAD.MOV R82, RZ, RZ, -R82 ;  /* 0x000000ffff52b224 */ /* 0x000fe200078e0a52 */
[----:B------:R-:W-:Y:S01]  /*2640*/  SEL R37, R79, R38, !P4 ;  /* 0x000000264f257207 */ /* 0x000fe20006000000 */
[----:B------:R-:W5:Y:S01]  /*2650*/  @P0 LDG.E.U8 R102, desc[UR16][R28.64] ;  /* 0x000000101c660981 */ /* 0x000f62000c1e1100 */
[----:B------:R-:W-:Y:S02]  /*2660*/  ISETP.GE.AND P3, PT, R31, RZ, PT ;  /* 0x000000ff1f00720c */ /* 0x000fe40003f66270 */
[----:B------:R-:W-:-:S02]  /*2670*/  PRMT R104, RZ, 0x7610, R104 ;  /* 0x00007610ff687816 */ /* 0x000fc40000000068 */
[-C--:B------:R-:W-:Y:S02]  /*2680*/  LEA.HI.X.SX32 R31, R33, R97.reuse, 0x1, P5 ;  /* 0x00000061211f7211 */ /* 0x080fe400028f0eff */
[----:B------:R-:W-:Y:S01]  /*2690*/  SEL R38, R79, R32, !P4 ;  /* 0x000000204f267207 */ /* 0x000fe20006000000 */
[----:B------:R-:W-:Y:S01]  /*26a0*/  IMAD R37, R37, UR4, RZ ;  /* 0x0000000425257c24 */ /* 0x000fe2000f8e02ff */
[C---:B------:R-:W-:Y:S01]  /*26b0*/  IADD3 R32, P5, PT, R35.reuse, R92, RZ ;  /* 0x0000005c23207210 */ /* 0x040fe20007fbe0ff */
[----:B------:R-:W5:Y:S01]  /*26c0*/  @P0 LDG.E.U8 R104, desc[UR16][R30.64] ;  /* 0x000000101e680981 */ /* 0x000f62000c1e1100 */
[----:B------:R-:W-:Y:S02]  /*26d0*/  PRMT R106, RZ, 0x7610, R106 ;  /* 0x00007610ff6a7816 */ /* 0x000fe4000000006a */
[----:B------:R-:W-:Y:S02]  /*26e0*/  LEA.HI.X.SX32 R33, R35, R97, 0x1, P5 ;  /* 0x0000006123217211 */ /* 0x000fe400028f0eff */
[----:B------:R-:W-:Y:S01]  /*26f0*/  SEL R39, R79, R34, !P4 ;  /* 0x000000224f277207 */ /* 0x000fe20006000000 */
[----:B------:R-:W-:Y:S01]  /*2700*/  IMAD R38, R38, UR4, RZ ;  /* 0x0000000426267c24 */ /* 0x000fe2000f8e02ff */
[----:B------:R-:W-:Y:S01]  /*2710*/  IADD3 R34, P5, PT, R37, R92, RZ ;  /* 0x0000005c25227210 */ /* 0x000fe20007fbe0ff */
[----:B------:R-:W5:Y:S01]  /*2720*/  @P0 LDG.E.U8 R106, desc[UR16][R32.64] ;  /* 0x00000010206a0981 */ /* 0x000f62000c1e1100 */
[----:B------:R-:W-:-:S02]  /*2730*/  PRMT R108, RZ, 0x7610, R108 ;  /* 0x00007610ff6c7816 */ /* 0x000fc4000000006c */
[-C--:B------:R-:W-:Y:S02]  /*2740*/  LEA.HI.X.SX32 R35, R37, R97.reuse, 0x1, P5 ;  /* 0x0000006125237211 */ /* 0x080fe400028f0eff */
[----:B------:R-:W-:Y:S01]  /*2750*/  SEL R41, R79, R36, !P4 ;  /* 0x000000244f297207 */ /* 0x000fe20006000000 */
[----:B------:R-:W-:Y:S01]  /*2760*/  IMAD R39, R39, UR4, RZ ;  /* 0x0000000427277c24 */ /* 0x000fe2000f8e02ff */
[CC--:B------:R-:W-:Y:S01]  /*2770*/  IADD3 R36, P5, PT, R38.reuse, R92.reuse, RZ ;  /* 0x0000005c26247210 */ /* 0x0c0fe20007fbe0ff */
[----:B------:R-:W5:Y:S01]  /*2780*/  @P0 LDG.E.U8 R108, desc[UR16][R34.64] ;  /* 0x00000010226c0981 */ /* 0x000f62000c1e1100 */
[----:B------:R-:W-:Y:S02]  /*2790*/  PRMT R112, RZ, 0x7610, R112 ;  /* 0x00007610ff707816 */ /* 0x000fe40000000070 */
[----:B------:R-:W-:Y:S01]  /*27a0*/  LEA.HI.X.SX32 R37, R38, R97, 0x1, P5 ;  /* 0x0000006126257211 */ /* 0x000fe200028f0eff */
[----:B------:R-:W-:Y:S01]  /*27b0*/  IMAD R41, R41, UR4, RZ ;  /* 0x0000000429297c24 */ /* 0x000fe2000f8e02ff */
[----:B------:R-:W-:-:S02]  /*27c0*/  IADD3 R38, P5, PT, R39, R92, RZ ;  /* 0x0000005c27267210 */ /* 0x000fc40007fbe0ff */
[----:B------:R-:W-:Y:S01]  /*27d0*/  SEL R47, R79, R40, !P4 ;  /* 0x000000284f2f7207 */ /* 0x000fe20006000000 */
[----:B------:R-:W5:Y:S01]  /*27e0*/  @P0 LDG.E.U8 R112, desc[UR16][R36.64] ;  /* 0x0000001024700981 */ /* 0x000f62000c1e1100 */
[----:B------:R-:W-:Y:S02]  /*27f0*/  PRMT R122, RZ, 0x7610, R122 ;  /* 0x00007610ff7a7816 */ /* 0x000fe4000000007a */
[-C--:B------:R-:W-:Y:S01]  /*2800*/  LEA.HI.X.SX32 R39, R39, R97.reuse, 0x1, P5 ;  /* 0x0000006127277211 */ /* 0x080fe200028f0eff */
[----:B------:R-:W-:Y:S01]  /*2810*/  IMAD R47, R47, UR4, RZ ;  /* 0x000000042f2f7c24 */ /* 0x000fe2000f8e02ff */
[C---:B------:R-:W-:Y:S02]  /*2820*/  IADD3 R40, P5, PT, R41.reuse, R92, RZ ;  /* 0x0000005c29287210 */ /* 0x040fe40007fbe0ff */
[----:B------:R-:W-:Y:S01]  /*2830*/  PRMT R120, RZ, 0x7610, R120 ;  /* 0x00007610ff787816 */ /* 0x000fe20000000078 */
[----:B------:R-:W5:Y:S01]  /*2840*/  @P0 LDG.E.U8 R122, desc[UR16][R38.64] ;  /* 0x00000010267a0981 */ /* 0x000f62000c1e1100 */
[----:B------:R-:W-:-:S02]  /*2850*/  LEA.HI.X.SX32 R41, R41, R97, 0x1, P5 ;  /* 0x0000006129297211 */ /* 0x000fc400028f0eff */
[----:B------:R-:W-:Y:S02]  /*2860*/  SEL R81, R79, R42, !P4 ;  /* 0x0000002a4f517207 */ /* 0x000fe40006000000 */
[C---:B------:R-:W-:Y:S01]  /*2870*/  IADD3 R42, P5, PT, R47.reuse, R92, RZ ;  /* 0x0000005c2f2a7210 */ /* 0x040fe20007fbe0ff */
[----:B------:R-:W5:Y:S01]  /*2880*/  @P0 LDG.E.U8 R120, desc[UR16][R40.64] ;  /* 0x0000001028780981 */ /* 0x000f62000c1e1100 */
[----:B------:R-:W-:Y:S01]  /*2890*/  IMAD.MOV.U32 R84, RZ, RZ, R43 ;  /* 0x000000ffff547224 */ /* 0x000fe200078e002b */
[----:B------:R-:W-:Y:S02]  /*28a0*/  PRMT R118, RZ, 0x7610, R118 ;  /* 0x00007610ff767816 */ /* 0x000fe40000000076 */
[----:B------:R-:W-:-:S05]  /*28b0*/  LEA.HI.X.SX32 R43, R47, R97, 0x1, P5 ;  /* 0x000000612f2b7211 */ /* 0x000fca00028f0eff */
[----:B------:R-:W5:Y:S01]  /*28c0*/  @P0 LDG.E.U8 R118, desc[UR16][R42.64] ;  /* 0x000000102a760981 */ /* 0x000f62000c1e1100 */
[----:B------:R-:W-:Y:S01]  /*28d0*/  IMAD.MOV.U32 R86, RZ, RZ, R46 ;  /* 0x000000ffff567224 */ /* 0x000fe200078e002e */
[----:B------:R-:W-:-:S03]  /*28e0*/  ISETP.GE.AND P5, PT, R45, RZ, PT ;  /* 0x000000ff2d00720c */ /* 0x000fc60003fa6270 */
[----:B------:R-:W-:Y:S01]  /*28f0*/  @!P3 IMAD.MOV R86, RZ, RZ, -R86 ;  /* 0x000000ffff56b224 */ /* 0x000fe200078e0a56 */
[----:B------:R-:W-:-:S09]  /*2900*/  ISETP.GE.AND P3, PT, R49, RZ, PT ;  /* 0x000000ff3100720c */ /* 0x000fd20003f66270 */
[----:B------:R-:W-:Y:S01]  /*2910*/  @!P5 IMAD.MOV R59, RZ, RZ, -R59 ;  /* 0x000000ffff3bd224 */ /* 0x000fe200078e0a3b */
[----:B------:R-:W-:-:S03]  /*2920*/  ISETP.GE.AND P5, PT, R74, RZ, PT ;  /* 0x000000ff4a00720c */ /* 0x000fc60003fa6270 */
[----:B------:R-:W-:Y:S01]  /*2930*/  @!P3 IMAD.MOV R72, RZ, RZ, -R72 ;  /* 0x000000ffff48b224 */ /* 0x000fe200078e0a48 */
[----:B------:R-:W-:Y:S01]  /*2940*/  ISETP.GE.AND P3, PT, R57, RZ, PT ;  /* 0x000000ff3900720c */ /* 0x000fe20003f66270 */
[----:B------:R-:W-:-:S08]  /*2950*/  IMAD.MOV.U32 R74, RZ, RZ, R75 ;  /* 0x000000ffff4a7224 */ /* 0x000fd000078e004b */
        /* <DEDUP_REMOVED lines=9> */
[----:B------:R-:W-:Y:S01]  /*29f0*/  IMAD R81, R81, UR4, RZ ;  /* 0x0000000451517c24 */ /* 0x000fe2000f8e02ff */
[C---:B------:R-:W-:Y:S01]  /*2a00*/  SEL R47, R79.reuse, R44, !P4 ;  /* 0x0000002c4f2f7207 */ /* 0x040fe20006000000 */
[----:B------:R-:W-:Y:S01]  /*2a10*/  @!P6 IMAD.MOV R84, RZ, RZ, -R84 ;  /* 0x000000ffff54e224 */ /* 0x000fe200078e0a54 */
[----:B------:R-:W-:-:S05]  /*2a20*/  SEL R48, R79, R48, !P4 ;  /* 0x000000304f307207 */ /* 0x000fca0006000000 */
[----:B------:R-:W-:Y:S01]  /*2a30*/  @!P5 IMAD.MOV R61, RZ, RZ, -R61 ;  /* 0x000000ffff3dd224 */ /* 0x000fe200078e0a3d */
[----:B------:R-:W-:-:S03]  /*2a40*/  ISETP.GE.AND P5, PT, R27, RZ, PT ;  /* 0x000000ff1b00720c */ /* 0x000fc60003fa6270 */
[----:B------:R-:W-:Y:S01]  /*2a50*/  @!P3 IMAD.MOV R52, RZ, RZ, -R52 ;  /* 0x000000ffff34b224 */ /* 0x000fe200078e0a34 */
[----:B------:R-:W-:Y:S01]  /*2a60*/  ISETP.GE.AND P3, PT, R62, RZ, PT ;  /* 0x000000ff3e00720c */ /* 0x000fe20003f66270 */
[----:B------:R-:W-:Y:S01]  /*2a70*/  IMAD R47, R47, UR4, RZ ;  /* 0x000000042f2f7c24 */ /* 0x000fe2000f8e02ff */
[----:B------:R-:W-:Y:S02]  /*2a80*/  IADD3 R44, P6, PT, R81, R92, RZ ;  /* 0x0000005c512c7210 */ /* 0x000fe40007fde0ff */
[----:B------:R-:W-:Y:S02]  /*2a90*/  SEL R50, R79, R50, !P4 ;  /* 0x000000324f327207 */ /* 0x000fe40006000000 */
[----:B------:R-:W-:Y:S01]  /*2aa0*/  LEA.HI.X.SX32 R45, R81, R97, 0x1, P6 ;  /* 0x00000061512d7211 */ /* 0x000fe200030f0eff */
[----:B------:R-:W-:Y:S01]  /*2ab0*/  IMAD R81, R48, UR4, RZ ;  /* 0x0000000430517c24 */ /* 0x000fe2000f8e02ff */
[----:B------:R-:W-:Y:S02]  /*2ac0*/  IADD3 R46, P6, PT, R47, R92, RZ ;  /* 0x0000005c2f2e7210 */ /* 0x000fe40007fde0ff */
[----:B------:R-:W-:-:S02]  /*2ad0*/  SEL R58, R79, R58, !P4 ;  /* 0x0000003a4f3a7207 */ /* 0x000fc40006000000 */
[----:B------:R-:W-:Y:S01]  /*2ae0*/  SEL R57, R79, R51, !P4 ;  /* 0x000000334f397207 */ /* 0x000fe20006000000 */
[----:B------:R-:W-:Y:S01]  /*2af0*/  @!P5 IMAD.MOV R53, RZ, RZ, -R53 ;  /* 0x000000ffff35d224 */ /* 0x000fe200078e0a35 */
[----:B------:R-:W-:Y:S01]  /*2b00*/  LEA.HI.X.SX32 R47, R47, R97, 0x1, P6 ;  /* 0x000000612f2f7211 */ /* 0x000fe200030f0eff */
[----:B------:R-:W-:Y:S01]  /*2b10*/  @!P3 IMAD.MOV R54, RZ, RZ, -R54 ;  /* 0x000000ffff36b224 */ /* 0x000fe200078e0a36 */
[----:B------:R-:W-:Y:S02]  /*2b20*/  IADD3 R48, P6, PT, R81, R92, RZ ;  /* 0x0000005c51307210 */ /* 0x000fe40007fde0ff */
[C---:B------:R-:W-:Y:S01]  /*2b30*/  SEL R87, R79.reuse, R55, !P4 ;  /* 0x000000374f577207 */ /* 0x040fe20006000000 */
[----:B------:R-:W-:Y:S01]  /*2b40*/  IMAD R55, R50, UR4, RZ ;  /* 0x0000000432377c24 */ /* 0x000fe2000f8e02ff */
[C---:B------:R-:W-:Y:S01]  /*2b50*/  SEL R83, R79.reuse, R56, !P4 ;  /* 0x000000384f537207 */ /* 0x040fe20006000000 */
[----:B------:R-:W-:Y:S01]  /*2b60*/  IMAD R51, R58, UR4, RZ ;  /* 0x000000043a337c24 */ /* 0x000fe2000f8e02ff */
[----:B------:R-:W-:Y:S01]  /*2b70*/  SEL R67, R79, R67, !P4 ;  /* 0x000000434f437207 */ /* 0x000fe20006000000 */
[----:B------:R-:W-:Y:S01]  /*2b80*/  IMAD R56, R57, UR4, RZ ;  /* 0x0000000439387c24 */ /* 0x000fe2000f8e02ff */
[----:B------:R-:W-:-:S02]  /*2b90*/  SEL R60, R79, R60, !P4 ;  /* 0x0000003c4f3c7207 */ /* 0x000fc40006000000 */
[----:B------:R-:W-:Y:S02]  /*2ba0*/  SEL R63, R79, R63, !P4 ;  /* 0x0000003f4f3f7207 */ /* 0x000fe40006000000 */
[----:B------:R-:W-:Y:S02]  /*2bb0*/  LEA.HI.X.SX32 R49, R81, R97, 0x1, P6 ;  /* 0x0000006151317211 */ /* 0x000fe400030f0eff */
[C---:B------:R-:W-:Y:S02]  /*2bc0*/  SEL R66, R79.reuse, R66, !P4 ;  /* 0x000000424f427207 */ /* 0x040fe40006000000 */
[C---:B------:R-:W-:Y:S02]  /*2bd0*/  SEL R80, R79.reuse, R80, !P4 ;  /* 0x000000504f507207 */ /* 0x040fe40006000000 */
[C---:B------:R-:W-:Y:S02]  /*2be0*/  SEL R82, R79.reuse, R82, !P4 ;  /* 0x000000524f527207 */ /* 0x040fe40006000000 */
[----:B------:R-:W-:-:S02]  /*2bf0*/  SEL R75, R79, R84, !P4 ;  /* 0x000000544f4b7207 */ /* 0x000fc40006000000 */
[C---:B------:R-:W-:Y:S02]  /*2c00*/  SEL R77, R79.reuse, R86, !P4 ;  /* 0x000000564f4d7207 */ /* 0x040fe40006000000 */
[C---:B------:R-:W-:Y:S02]  /*2c10*/  SEL R27, R79.reuse, R59, !P4 ;  /* 0x0000003b4f1b7207 */ /* 0x040fe40006000000 */
[C---:B------:R-:W-:Y:S02]  /*2c20*/  SEL R81, R79.reuse, R72, !P4 ;  /* 0x000000484f517207 */ /* 0x040fe40006000000 */
[C---:B------:R-:W-:Y:S02]  /*2c30*/  SEL R85, R79.reuse, R74, !P4 ;  /* 0x0000004a4f557207 */ /* 0x040fe40006000000 */
[C---:B------:R-:W-:Y:S02]  /*2c40*/  SEL R91, R79.reuse, R70, !P4 ;  /* 0x000000464f5b7207 */ /* 0x040fe40006000000 */
[----:B------:R-:W-:-:S02]  /*2c50*/  SEL R93, R79, R61, !P4 ;  /* 0x0000003d4f5d7207 */ /* 0x000fc40006000000 */
[C---:B------:R-:W-:Y:S02]  /*2c60*/  SEL R95, R79.reuse, R52, !P4 ;  /* 0x000000344f5f7207 */ /* 0x040fe40006000000 */
[C---:B------:R-:W-:Y:S02]  /*2c70*/  SEL R89, R79.reuse, R54, !P4 ;  /* 0x000000364f597207 */ /* 0x040fe40006000000 */
[----:B------:R-:W-:Y:S01]  /*2c80*/  SEL R94, R79, R53, !P4 ;  /* 0x000000354f5e7207 */ /* 0x000fe20006000000 */
[----:B------:R-:W-:Y:S01]  /*2c90*/  IMAD R67, R67, UR4, RZ ;  /* 0x0000000443437c24 */ /* 0x000fe2000f8e02ff */
[-C--:B------:R-:W-:Y:S01]  /*2ca0*/  IADD3 R52, P4, PT, R55, R92.reuse, RZ ;  /* 0x0000005c37347210 */ /* 0x080fe20007f9e0ff */
[----:B------:R-:W-:Y:S01]  /*2cb0*/  IMAD R59, R60, UR4, RZ ;  /* 0x000000043c3b7c24 */ /* 0x000fe2000f8e02ff */
[-C--:B------:R-:W-:Y:S01]  /*2cc0*/  IADD3 R50, P3, PT, R51, R92.reuse, RZ ;  /* 0x0000005c33327210 */ /* 0x080fe20007f7e0ff */
[----:B------:R-:W-:Y:S01]  /*2cd0*/  IMAD R61, R63, UR4, RZ ;  /* 0x000000043f3d7c24 */ /* 0x000fe2000f8e02ff */
[----:B------:R-:W-:-:S02]  /*2ce0*/  IADD3 R54, P5, PT, R56, R92, RZ ;  /* 0x0000005c38367210 */ /* 0x000fc40007fbe0ff */
[-C--:B------:R-:W-:Y:S01]  /*2cf0*/  LEA.HI.X.SX32 R53, R55, R97.reuse, 0x1, P4 ;  /* 0x0000006137357211 */ /* 0x080fe200020f0eff */
[----:B------:R-:W-:Y:S01]  /*2d00*/  IMAD R80, R80, UR4, RZ ;  /* 0x0000000450507c24 */ /* 0x000fe2000f8e02ff */
[-C--:B------:R-:W-:Y:S01]  /*2d10*/  LEA.HI.X.SX32 R51, R51, R97.reuse, 0x1, P3 ;  /* 0x0000006133337211 */ /* 0x080fe200018f0eff */
[----:B------:R-:W-:Y:S01]  /*2d20*/  IMAD R82, R82, UR4, RZ ;  /* 0x0000000452527c24 */ /* 0x000fe2000f8e02ff */
[-C--:B------:R-:W-:Y:S01]  /*2d30*/  LEA.HI.X.SX32 R55, R56, R97.reuse, 0x1, P5 ;  /* 0x0000006138377211 */ /* 0x080fe200028f0eff */
[----:B------:R-:W-:Y:S01]  /*2d40*/  IMAD R75, R75, UR4, RZ ;  /* 0x000000044b4b7c24 */ /* 0x000fe2000f8e02ff */
[-C--:B------:R-:W-:Y:S02]  /*2d50*/  IADD3 R56, P5, PT, R67, R92.reuse, RZ ;  /* 0x0000005c43387210 */ /* 0x080fe40007fbe0ff */
[-C--:B------:R-:W-:Y:S02]  /*2d60*/  IADD3 R58, P4, PT, R59, R92.reuse, RZ ;  /* 0x0000005c3b3a7210 */ /* 0x080fe40007f9e0ff */
[-C--:B------:R-:W-:Y:S01]  /*2d70*/  IADD3 R60, P3, PT, R61, R92.reuse, RZ ;  /* 0x0000005c3d3c7210 */ /* 0x080fe20007f7e0ff */
[----:B------:R-:W-:Y:S01]  /*2d80*/  IMAD R63, R66, UR4, RZ ;  /* 0x00000004423f7c24 */ /* 0x000fe2000f8e02ff */
[-C--:B------:R-:W-:Y:S01]  /*2d90*/  LEA.HI.X.SX32 R57, R67, R97.reuse, 0x1, P5 ;  /* 0x0000006143397211 */ /* 0x080fe200028f0eff */
[----:B------:R-:W-:Y:S01]  /*2da0*/  IMAD R79, R27, UR4, RZ ;  /* 0x000000041b4f7c24 */ /* 0x000fe2000f8e02ff */
[-C--:B------:R-:W-:Y:S01]  /*2db0*/  LEA.HI.X.SX32 R59, R59, R97.reuse, 0x1, P4 ;  /* 0x000000613b3b7211 */ /* 0x080fe200020f0eff */
[----:B------:R-:W-:Y:S01]  /*2dc0*/  IMAD R81, R81, UR4, RZ ;  /* 0x0000000451517c24 */ /* 0x000fe2000f8e02ff */
[----:B------:R-:W-:Y:S01]  /*2dd0*/  LEA.HI.X.SX32 R61, R61, R97, 0x1, P3 ;  /* 0x000000613d3d7211 */ /* 0x000fe200018f0eff */
[----:B------:R-:W-:Y:S01]  /*2de0*/  IMAD R83, R83, UR4, RZ ;  /* 0x0000000453537c24 */ /* 0x000fe2000f8e02ff */
[----:B------:R-:W-:-:S02]  /*2df0*/  IADD3 R66, P5, PT, R80, R92, RZ ;  /* 0x0000005c50427210 */ /* 0x000fc40007fbe0ff */
        /* <DEDUP_REMOVED lines=11> */
[-C--:B------:R-:W-:Y:S02]  /*2eb0*/  IADD3 R78, P3, PT, R83, R92.reuse, RZ ;  /* 0x0000005c534e7210 */ /* 0x080fe40007f7e0ff */
[----:B------:R-:W-:Y:S01]  /*2ec0*/  IADD3 R62, P6, PT, R63, R92, RZ ;  /* 0x0000005c3f3e7210 */ /* 0x000fe20007fde0ff */
[----:B------:R-:W-:Y:S01]  /*2ed0*/  IMAD R91, R91, UR4, RZ ;  /* 0x000000045b5b7c24 */ /* 0x000fe2000f8e02ff */
[-C--:B------:R-:W-:Y:S01]  /*2ee0*/  LEA.HI.X.SX32 R79, R79, R97.reuse, 0x1, P5 ;  /* 0x000000614f4f7211 */ /* 0x080fe200028f0eff */
[----:B------:R-:W-:Y:S01]  /*2ef0*/  IMAD R93, R93, UR4, RZ ;  /* 0x000000045d5d7c24 */ /* 0x000fe2000f8e02ff */
[-C--:B------:R-:W-:Y:S01]  /*2f00*/  LEA.HI.X.SX32 R81, R81, R97.reuse, 0x1, P4 ;  /* 0x0000006151517211 */ /* 0x080fe200020f0eff */
[----:B------:R-:W-:Y:S01]  /*2f10*/  IMAD R95, R95, UR4, RZ ;  /* 0x000000045f5f7c24 */ /* 0x000fe2000f8e02ff */
[-C--:B------:R-:W-:Y:S01]  /*2f20*/  LEA.HI.X.SX32 R83, R83, R97.reuse, 0x1, P3 ;  /* 0x0000006153537211 */ /* 0x080fe200018f0eff */
[----:B------:R-:W-:Y:S01]  /*2f30*/  IMAD R94, R94, UR4, RZ ;  /* 0x000000045e5e7c24 */ /* 0x000fe2000f8e02ff */
[----:B------:R-:W-:-:S02]  /*2f40*/  LEA.HI.X.SX32 R63, R63, R97, 0x1, P6 ;  /* 0x000000613f3f7211 */ /* 0x000fc400030f0eff */
[-C--:B------:R-:W-:Y:S02]  /*2f50*/  IADD3 R80, P3, PT, R85, R92.reuse, RZ ;  /* 0x0000005c55507210 */ /* 0x080fe40007f7e0ff */
[-C--:B------:R-:W-:Y:S02]  /*2f60*/  IADD3 R82, P4, PT, R87, R92.reuse, RZ ;  /* 0x0000005c57527210 */ /* 0x080fe40007f9e0ff */
[-C--:B------:R-:W-:Y:S02]  /*2f70*/  IADD3 R84, P5, PT, R89, R92.reuse, RZ ;  /* 0x0000005c59547210 */ /* 0x080fe40007fbe0ff */
[----:B------:R-:W-:Y:S02]  /*2f80*/  IADD3 R72, P6, PT, R77, R92, RZ ;  /* 0x0000005c4d487210 */ /* 0x000fe40007fde0ff */
[-C--:B------:R-:W-:Y:S02]  /*2f90*/  LEA.HI.X.SX32 R85, R85, R97.reuse, 0x1, P3 ;  /* 0x0000006155557211 */ /* 0x080fe400018f0eff */
[----:B------:R-:W-:-:S02]  /*2fa0*/  LEA.HI.X.SX32 R87, R87, R97, 0x1, P4 ;  /* 0x0000006157577211 */ /* 0x000fc400020f0eff */
[-C--:B------:R-:W-:Y:S02]  /*2fb0*/  LEA.HI.X.SX32 R89, R89, R97.reuse, 0x1, P5 ;  /* 0x0000006159597211 */ /* 0x080fe400028f0eff */
[----:B------:R-:W-:Y:S02]  /*2fc0*/  LEA.HI.X.SX32 R77, R77, R97, 0x1, P6 ;  /* 0x000000614d4d7211 */ /* 0x000fe400030f0eff */
[-C--:B------:R-:W-:Y:S02]  /*2fd0*/  IADD3 R86, P3, PT, R91, R92.reuse, RZ ;  /* 0x0000005c5b567210 */ /* 0x080fe40007f7e0ff */
[-C--:B------:R-:W-:Y:S02]  /*2fe0*/  IADD3 R88, P4, PT, R93, R92.reuse, RZ ;  /* 0x0000005c5d587210 */ /* 0x080fe40007f9e0ff */
[-C--:B------:R-:W-:Y:S02]  /*2ff0*/  IADD3 R90, P5, PT, R95, R92.reuse, RZ ;  /* 0x0000005c5f5a7210 */ /* 0x080fe40007fbe0ff */
[----:B------:R-:W-:-:S02]  /*3000*/  IADD3 R92, P6, PT, R94, R92, RZ ;  /* 0x0000005c5e5c7210 */ /* 0x000fc40007fde0ff */
[-C--:B------:R-:W-:Y:S02]  /*3010*/  LEA.HI.X.SX32 R91, R91, R97.reuse, 0x1, P3 ;  /* 0x000000615b5b7211 */ /* 0x080fe400018f0eff */
[-C--:B------:R-:W-:Y:S02]  /*3020*/  LEA.HI.X.SX32 R93, R93, R97.reuse, 0x1, P4 ;  /* 0x000000615d5d7211 */ /* 0x080fe400020f0eff */
[-C--:B------:R-:W-:Y:S02]  /*3030*/  LEA.HI.X.SX32 R95, R95, R97.reuse, 0x1, P5 ;  /* 0x000000615f5f7211 */ /* 0x080fe400028f0eff */
[----:B------:R-:W-:Y:S02]  /*3040*/  LEA.HI.X.SX32 R97, R94, R97, 0x1, P6 ;  /* 0x000000615e617211 */ /* 0x000fe400030f0eff */
[----:B------:R-:W-:-:S04]  /*3050*/  SHF.R.S32.HI R94, RZ, 0x7, R3 ;  /* 0x00000007ff5e7819 */ /* 0x000fc80000011403 */
[----:B------:R-:W-:Y:S01]  /*3060*/  SGXT R94, R94, 0x1 ;  /* 0x000000015e5e781a */ /* 0x000fe20000000200 */
[----:B------:R-:W-:-:S04]  /*3070*/  @!UP0 UIADD3 UR4, UPT, UPT, -UR8, 0x100000, URZ ;  /* 0x0010000008048890 */ /* 0x000fc8000fffe1ff */
[----:B------:R-:W-:Y:S02]  /*3080*/  @!UP0 USHF.L.U32 UR5, UR4, 0xb, URZ ;  /* 0x0000000b04058899 */ /* 0x000fe400080006ff */
[----:B------:R-:W-:Y:S01]  /*3090*/  @!UP0 USHF.L.U32 UR4, UR4, 0x1, URZ ;  /* 0x0000000104048899 */ /* 0x000fe200080006ff */
[----:B------:R-:W-:Y:S01]  /*30a0*/  LOP3.LUT R94, R94, 0x90, RZ, 0xc0, !PT ;  /* 0x000000905e5e7812 */ /* 0x000fe200078ec0ff */
[----:B------:R-:W-:-:S03]  /*30b0*/  VOTEU.ALL UP0, P2 ;  /* 0x0000000000ff7886 */ /* 0x000fc60001000000 */
[----:B------:R-:W-:-:S04]  /*30c0*/  LOP3.LUT R94, R94, 0x7f, R3, 0x78, !PT ;  /* 0x0000007f5e5e7812 */ /* 0x000fc800078e7803 */
[----:B------:R-:W-:-:S03]  /*30d0*/  LOP3.LUT R96, R94, 0x20, RZ, 0x3c, !PT ;  /* 0x000000205e607812 */ /* 0x000fc600078e3cff */
[----:B------:R0:W1:Y:S01]  /*30e0*/  @!UP0 SYNCS.EXCH.64 URZ, [UR15+0x5008], UR4 ;  /* 0x005008040fff85b2 */ /* 0x0000620008000100 */
[----:B--2---:R-:W-:Y:S01]  /*30f0*/  STS.U8 [R94+UR15+0x4000], R123 ;  /* 0x0040007b5e007988 */ /* 0x004fe2000800000f */
[----:B------:R-:W-:-:S03]  /*3100*/  @P0 IMAD.MOV.U32 R98, RZ, RZ, R68 ;  /* 0x000000ffff620224 */ /* 0x000fc600078e0044 */
[----:B---3--:R-:W-:Y:S04]  /*3110*/  STS.U8 [R94+UR15+0x4200], R113 ;  /* 0x004200715e007988 */ /* 0x008fe8000800000f */
[----:B----4-:R-:W-:Y:S04]  /*3120*/  STS.U8 [R94+UR15+0x4400], R115 ;  /* 0x004400735e007988 */ /* 0x010fe8000800000f */
[----:B-----5:R2:W-:Y:S04]  /*3130*/  STS.U8 [R94+UR15+0x4600], R117 ;  /* 0x004600755e007988 */ /* 0x0205e8000800000f */
[----:B------:R3:W-:Y:S01]  /*3140*/  STS.U8 [R96+UR15+0x4100], R99 ;  /* 0x0041006360007988 */ /* 0x0007e2000800000f */
[----:B--2---:R-:W-:Y:S01]  /*3150*/  PRMT R117, RZ, 0x7610, R117 ;  /* 0x00007610ff757816 */ /* 0x004fe20000000075 */
[----:B---3--:R-:W-:-:S02]  /*3160*/  @P0 IMAD.MOV.U32 R99, RZ, RZ, R27 ;  /* 0x000000ffff630224 */ /* 0x008fc400078e001b */
[----:B------:R2:W-:Y:S04]  /*3170*/  STS.U8 [R96+UR15+0x4300], R119 ;  /* 0x0043007760007988 */ /* 0x0005e8000800000f */
[----:B------:R3:W4:Y:S01]  /*3180*/  @P0 LDG.E.U8 R117, desc[UR16][R98.64] ;  /* 0x0000001062750981 */ /* 0x000722000c1e1100 */
[----:B--2---:R-:W-:Y:S01]  /*3190*/  PRMT R119, RZ, 0x7610, R119 ;  /* 0x00007610ff777816 */ /* 0x004fe20000000077 */
[----:B---3--:R-:W-:Y:S02]  /*31a0*/  @P0 IMAD.MOV.U32 R98, RZ, RZ, R70 ;  /* 0x000000ffff620224 */ /* 0x008fe400078e0046 */
[----:B------:R-:W-:Y:S01]  /*31b0*/  @P0 IMAD.MOV.U32 R99, RZ, RZ, R75 ;  /* 0x000000ffff630224 */ /* 0x000fe200078e004b */
[----:B------:R2:W-:Y:S04]  /*31c0*/  STS.U8 [R96+UR15+0x4700], R121 ;  /* 0x0047007960007988 */ /* 0x0005e8000800000f */
[----:B------:R3:W5:Y:S01]  /*31d0*/  @P0 LDG.E.U8 R119, desc[UR16][R98.64] ;  /* 0x0000001062770981 */ /* 0x000762000c1e1100 */
[----:B--2---:R-:W-:Y:S01]  /*31e0*/  PRMT R121, RZ, 0x7610, R121 ;  /* 0x00007610ff797816 */ /* 0x004fe20000000079 */
[----:B---3--:R-:W-:-:S02]  /*31f0*/  @P0 IMAD.MOV.U32 R98, RZ, RZ, R72 ;  /* 0x000000ffff620224 */ /* 0x008fc400078e0048 */
[----:B------:R-:W-:Y:S01]  /*3200*/  @P0 IMAD.MOV.U32 R99, RZ, RZ, R77 ;  /* 0x000000ffff630224 */ /* 0x000fe200078e004d */
[----:B------:R-:W-:-:S04]  /*3210*/  PRMT R123, RZ, 0x7610, R123 ;  /* 0x00007610ff7b7816 */ /* 0x000fc8000000007b */
[----:B------:R2:W3:Y:S04]  /*3220*/  @P0 LDG.E.U8 R121, desc[UR16][R98.64] ;  /* 0x0000001062790981 */ /* 0x0004e8000c1e1100 */
[----:B------:R0:W-:Y:S01]  /*3230*/  STS.U8 [R96+UR15+0x4500], R125 ;  /* 0x0045007d60007988 */ /* 0x0001e2000800000f */
[----:B--2---:R-:W-:Y:S02]  /*3240*/  @P0 IMAD.MOV.U32 R98, RZ, RZ, R74 ;  /* 0x000000ffff620224 */ /* 0x004fe400078e004a */
[----:B------:R-:W-:Y:S01]  /*3250*/  @P0 IMAD.MOV.U32 R99, RZ, RZ, R79 ;  /* 0x000000ffff630224 */ /* 0x000fe200078e004f */
[----:B0-----:R-:W-:-:S04]  /*3260*/  PRMT R125, RZ, 0x7610, R125 ;  /* 0x00007610ff7d7816 */ /* 0x001fc8000000007d */
[----:B------:R0:W2:Y:S04]  /*3270*/  @P0 LDG.E.U8 R123, desc[UR16][R98.64] ;  /* 0x00000010627b0981 */ /* 0x0000a8000c1e1100 */
[----:B------:R1:W-:Y:S01]  /*3280*/  STS.U8 [R94+UR15], R102 ;  /* 0x000000665e007988 */ /* 0x0003e2000800000f */
[----:B0-----:R-:W-:Y:S02]  /*3290*/  @P0 IMAD.MOV.U32 R98, RZ, RZ, R76 ;  /* 0x000000ffff620224 */ /* 0x001fe400078e004c */
[----:B------:R-:W-:Y:S01]  /*32a0*/  @P0 IMAD.MOV.U32 R99, RZ, RZ, R81 ;  /* 0x000000ffff630224 */ /* 0x000fe200078e0051 */
[----:B-1----:R-:W-:-:S04]  /*32b0*/  PRMT R102, RZ, 0x7610, R102 ;  /* 0x00007610ff667816 */ /* 0x002fc80000000066 */
[----:B------:R0:W2:Y:S04]  /*32c0*/  @P0 LDG.E.U8 R125, desc[UR16][R98.64] ;  /* 0x00000010627d0981 */ /* 0x0000a8000c1e1100 */
[----:B------:R1:W-:Y:S01]  /*32d0*/  STS.U8 [R94+UR15+0x100], R104 ;  /* 0x000100685e007988 */ /* 0x0003e2000800000f */
        /* <DEDUP_REMOVED lines=28> */
[----:B------:R0:W2:Y:S01]  /*34a0*/  @P0 LDG.E.U8 R122, desc[UR16][R98.64] ;  /* 0x00000010627a0981 */ /* 0x0000a2000c1e1100 */
[----:B------:R-:W-:Y:S02]  /*34b0*/  PRMT R116, RZ, 0x7610, R116 ;  /* 0x00007610ff747816 */ /* 0x000fe40000000074 */
[----:B------:R-:W-:Y:S01]  /*34c0*/  PRMT R114, RZ, 0x7610, R114 ;  /* 0x00007610ff727816 */ /* 0x000fe20000000072 */
[----:B------:R1:W-:Y:S01]  /*34d0*/  STS.U8 [R94+UR15+0x700], R118 ;  /* 0x000700765e007988 */ /* 0x0003e2000800000f */
[----:B------:R-:W-:Y:S02]  /*34e0*/  PRMT R110, RZ, 0x7610, R110 ;  /* 0x00007610ff6e7816 */ /* 0x000fe4000000006e */
[----:B------:R-:W-:Y:S01]  /*34f0*/  PRMT R101, RZ, 0x7610, R101 ;  /* 0x00007610ff657816 */ /* 0x000fe20000000065 */
[----:B------:R-:W2:Y:S01]  /*3500*/  @P0 LDG.E.U8 R116, desc[UR16][R44.64] ;  /* 0x000000102c740981 */ /* 0x000ea2000c1e1100 */
[----:B0-----:R-:W-:Y:S02]  /*3510*/  @P0 IMAD.MOV.U32 R98, RZ, RZ, R90 ;  /* 0x000000ffff620224 */ /* 0x001fe400078e005a */
[----:B------:R-:W-:Y:S01]  /*3520*/  @P0 IMAD.MOV.U32 R99, RZ, RZ, R95 ;  /* 0x000000ffff630224 */ /* 0x000fe200078e005f */
[----:B------:R-:W-:Y:S01]  /*3530*/  PRMT R103, RZ, 0x7610, R103 ;  /* 0x00007610ff677816 */ /* 0x000fe20000000067 */
[----:B------:R-:W2:Y:S01]  /*3540*/  @P0 LDG.E.U8 R114, desc[UR16][R46.64] ;  /* 0x000000102e720981 */ /* 0x000ea2000c1e1100 */
[----:B------:R-:W-:-:S02]  /*3550*/  PRMT R105, RZ, 0x7610, R105 ;  /* 0x00007610ff697816 */ /* 0x000fc40000000069 */
[----:B------:R-:W-:Y:S01]  /*3560*/  PRMT R107, RZ, 0x7610, R107 ;  /* 0x00007610ff6b7816 */ /* 0x000fe2000000006b */
[----:B------:R0:W2:Y:S01]  /*3570*/  @P0 LDG.E.U8 R120, desc[UR16][R98.64] ;  /* 0x0000001062780981 */ /* 0x0000a2000c1e1100 */
[----:B------:R-:W-:Y:S02]  /*3580*/  PRMT R109, RZ, 0x7610, R109 ;  /* 0x00007610ff6d7816 */ /* 0x000fe4000000006d */
[----:B------:R-:W-:Y:S01]  /*3590*/  PRMT R111, RZ, 0x7610, R111 ;  /* 0x00007610ff6f7816 */ /* 0x000fe2000000006f */
[----:B------:R-:W2:Y:S01]  /*35a0*/  @P0 LDG.E.U8 R110, desc[UR16][R48.64] ;  /* 0x00000010306e0981 */ /* 0x000ea2000c1e1100 */
[----:B------:R-:W-:Y:S02]  /*35b0*/  PRMT R113, RZ, 0x7610, R113 ;  /* 0x00007610ff717816 */ /* 0x000fe40000000071 */
[----:B------:R-:W-:Y:S01]  /*35c0*/  PRMT R115, RZ, 0x7610, R115 ;  /* 0x00007610ff737816 */ /* 0x000fe20000000073 */
[----:B------:R-:W2:Y:S01]  /*35d0*/  @P0 LDG.E.U8 R101, desc[UR16][R50.64] ;  /* 0x0000001032650981 */ /* 0x000ea2000c1e1100 */
[----:B-1----:R-:W-:Y:S01]  /*35e0*/  PRMT R118, RZ, 0x7610, R118 ;  /* 0x00007610ff767816 */ /* 0x002fe20000000076 */
[----:B0-----:R-:W-:-:S02]  /*35f0*/  @P0 IMAD.MOV.U32 R98, RZ, RZ, R92 ;  /* 0x000000ffff620224 */ /* 0x001fc400078e005c */
[----:B------:R-:W-:Y:S01]  /*3600*/  @P0 IMAD.MOV.U32 R99, RZ, RZ, R97 ;  /* 0x000000ffff630224 */ /* 0x000fe200078e0061 */
[----:B------:R-:W2:Y:S04]  /*3610*/  @P0 LDG.E.U8 R103, desc[UR16][R52.64] ;  /* 0x0000001034670981 */ /* 0x000ea8000c1e1100 */
[----:B------:R-:W2:Y:S04]  /*3620*/  @P0 LDG.E.U8 R105, desc[UR16][R54.64] ;  /* 0x0000001036690981 */ /* 0x000ea8000c1e1100 */
[----:B------:R-:W2:Y:S04]  /*3630*/  @P0 LDG.E.U8 R107, desc[UR16][R56.64] ;  /* 0x00000010386b0981 */ /* 0x000ea8000c1e1100 */
[----:B------:R-:W2:Y:S04]  /*3640*/  @P0 LDG.E.U8 R109, desc[UR16][R58.64] ;  /* 0x000000103a6d0981 */ /* 0x000ea8000c1e1100 */
[----:B------:R-:W2:Y:S04]  /*3650*/  @P0 LDG.E.U8 R111, desc[UR16][R60.64] ;  /* 0x000000103c6f0981 */ /* 0x000ea8000c1e1100 */
[----:B------:R-:W2:Y:S04]  /*3660*/  @P0 LDG.E.U8 R113, desc[UR16][R62.64] ;  /* 0x000000103e710981 */ /* 0x000ea8000c1e1100 */
[----:B------:R-:W2:Y:S04]  /*3670*/  @P0 LDG.E.U8 R115, desc[UR16][R66.64] ;  /* 0x0000001042730981 */ /* 0x000ea8000c1e1100 */
[----:B------:R-:W2:Y:S01]  /*3680*/  @P0 LDG.E.U8 R118, desc[UR16][R98.64] ;  /* 0x0000001062760981 */ /* 0x000ea2000c1e1100 */
[----:B------:R-:W-:-:S04]  /*3690*/  ISETP.NE.U32.AND P0, PT, RZ, UR9, PT ;  /* 0x00000009ff007c0c */ /* 0x000fc8000bf05070 */
[C---:B------:R-:W-:Y:S02]  /*36a0*/  ISETP.LT.OR P3, PT, R4.reuse, 0x20, P0 ;  /* 0x000000200400780c */ /* 0x040fe40000761670 */
[----:B------:R-:W-:Y:S01]  /*36b0*/  ISETP.GE.AND P4, PT, R4, 0x40, PT ;  /* 0x000000400400780c */ /* 0x000fe20003f86270 */
[----:B----4-:R0:W-:Y:S04]  /*36c0*/  STS.U8 [R94+UR15+0x1300], R117 ;  /* 0x001300755e007988 */ /* 0x0101e8000800000f */
[----:B-----5:R0:W-:Y:S04]  /*36d0*/  STS.U8 [R94+UR15+0x1400], R119 ;  /* 0x001400775e007988 */ /* 0x0201e8000800000f */
[----:B---3--:R0:W-:Y:S04]  /*36e0*/  STS.U8 [R94+UR15+0x1500], R121 ;  /* 0x001500795e007988 */ /* 0x0081e8000800000f */
[----:B--2---:R0:W-:Y:S04]  /*36f0*/  STS.U8 [R94+UR15+0x1600], R123 ;  /* 0x0016007b5e007988 */ /* 0x0041e8000800000f */
[----:B------:R0:W-:Y:S04]  /*3700*/  STS.U8 [R94+UR15+0x1700], R125 ;  /* 0x0017007d5e007988 */ /* 0x0001e8000800000f */
        /* <DEDUP_REMOVED lines=18> */
[----:B------:R0:W-:Y:S01]  /*3830*/  STS.U8 [R94+UR15+0x1f00], R118 ;  /* 0x001f00765e007988 */ /* 0x0001e2000800000f */
[----:B------:R1:W-:Y:S06]  /*3840*/  MEMBAR.ALL.CTA ;  /* 0x0000000000007992 */ /* 0x0003ec0000008000 */
[----:B-1----:R-:W1:Y:S02]  /*3850*/  FENCE.VIEW.ASYNC.S ;  /* 0x00000000000073c6 */ /* 0x002e640000000000 */
[----:B-1----:R-:W-:Y:S06]  /*3860*/  BAR.SYNC.DEFER_BLOCKING 0x0 ;  /* 0x0000000000007b1d */ /* 0x002fec0000010000 */
[----:B------:R-:W-:Y:S05]  /*3870*/  @P3 BRA `(.L_x_6) ;  /* 0x00000000003c3947 */ /* 0x000fea0003800000 */
[----:B------:R-:W-:Y:S02]  /*3880*/  UIADD3 UR4, UPT, UPT, UR15, 0x4000, URZ ;  /* 0x000040000f047890 */ /* 0x000fe4000fffe0ff */
[----:B------:R-:W-:Y:S02]  /*3890*/  USHF.R.U32.HI UR8, URZ, 0x4, UR15 ;  /* 0x00000004ff087899 */ /* 0x000fe4000801160f */
[----:B------:R-:W-:Y:S02]  /*38a0*/  USHF.R.U32.HI UR4, URZ, 0x4, UR4 ;  /* 0x00000004ff047899 */ /* 0x000fe40008011604 */
[----:B------:R-:W-:Y:S02]  /*38b0*/  USGXT.U32 UR8, UR8, 0xe ;  /* 0x0000000e0808789a */ /* 0x000fe40008000000 */
[----:B------:R-:W-:Y:S01]  /*38c0*/  USGXT.U32 UR6, UR4, 0xe ;  /* 0x0000000e0406789a */ /* 0x000fe20008000000 */
[----:B------:R-:W-:Y:S02]  /*38d0*/  UMOV UR5, URZ ;  /* 0x000000ff00057c82 */ /* 0x000fe40008000000 */
[----:B------:R-:W-:Y:S01]  /*38e0*/  UMOV UR4, UR10 ;  /* 0x0000000a00047c82 */ /* 0x000fe20008000000 */
[----:B------:R-:W-:Y:S01]  /*38f0*/  UMOV UR20, 0x0 ;  /* 0x0000000000147882 */ /* 0x000fe20000000000 */
[----:B------:R-:W-:Y:S01]  /*3900*/  UMOV UR21, 0x4408010 ;  /* 0x0440801000157882 */ /* 0x000fe20000000000 */
[----:B------:R-:W-:Y:S01]  /*3910*/  UMOV UR9, 0xc0004010 ;  /* 0xc000401000097882 */ /* 0x000fe20000000000 */
[----:B------:R-:W-:Y:S01]  /*3920*/  UMOV UR7, 0x80004020 ;  /* 0x8000402000077882 */ /* 0x000fe20000000000 */
[----:B------:R-:W-:Y:S01]  /*3930*/  UMOV UR4, UR4 ;  /* 0x0000000400047c82 */ /* 0x000fe20008000000 */
[----:B------:R1:W-:Y:S01]  /*3940*/  UTCQMMA gdesc[UR6], gdesc[UR8], tmem[UR18], tmem[UR20], idesc[UR21], !UPT ;  /* 0x00ff1408060075ea */ /* 0x0003e2000f800312 */
[----:B------:R1:W-:Y:S01]  /*3950*/  UTCBAR [UR4], URZ ;  /* 0x000000ff040073e9 */ /* 0x0003e200080000ff */
[----:B------:R-:W-:-:S02]  /*3960*/  NOP ;  /* 0x0000000000007918 */ /* 0x000fc40000000000 */
.L_x_6:
[----:B-1----:R-:W-:Y:S01]  /*3970*/  UMOV UR4, URZ ;  /* 0x000000ff00047c82 */ /* 0x002fe20008000000 */
[----:B------:R-:W-:Y:S05]  /*3980*/  @!P4 BRA `(.L_x_7) ;  /* 0x000000100088c947 */ /* 0x000fea0003800000 */
[----:B0-----:R-:W-:Y:S01]  /*3990*/  SHF.R.S32.HI R101, RZ, 0x1f, R4 ;  /* 0x0000001fff657819 */ /* 0x001fe20000011404 */
[----:B------:R-:W-:Y:S01]  /*39a0*/  IMAD.SHL.U32 R99, R64, 0x20, RZ ;  /* 0x0000002040637824 */ /* 0x000fe200078e00ff */
[----:B------:R-:W-:Y:S01]  /*39b0*/  UIADD3 UR5, UPT, UPT, UR15, 0x2000, URZ ;  /* 0x000020000f057890 */ /* 0x000fe2000fffe0ff */
[----:B------:R-:W-:Y:S01]  /*39c0*/  VIADD R98, R100, 0xffffffe0 ;  /* 0xffffffe064627836 */ /* 0x000fe20000000000 */
[----:B------:R-:W-:Y:S01]  /*39d0*/  LEA.HI R64, R101, R4, RZ, 0x5 ;  /* 0x0000000465407211 */ /* 0x000fe200078f28ff */
[----:B------:R-:W-:Y:S01]  /*39e0*/  UIADD3 UR4, UPT, UPT, UR15, 0x4800, URZ ;  /* 0x000048000f047890 */ /* 0x000fe2000fffe0ff */
[----:B------:R-:W-:Y:S01]  /*39f0*/  IMAD.SHL.U32 R101, R65, 0x20, RZ ;  /* 0x0000002041657824 */ /* 0x000fe200078e00ff */
[----:B------:R-:W-:Y:S01]  /*3a00*/  USHF.R.U32.HI UR5, URZ, 0x4, UR5 ;  /* 0x00000004ff057899 */ /* 0x000fe20008011605 */
[----:B------:R-:W-:Y:S01]  /*3a10*/  SHF.R.S32.HI R64, RZ, 0x5, R64 ;  /* 0x00000005ff407819 */ /* 0x000fe20000011440 */
[----:B------:R-:W-:Y:S01]  /*3a20*/  USHF.R.U32.HI UR4, URZ, 0x4, UR4 ;  /* 0x00000004ff047899 */ /* 0x000fe20008011604 */
[----:B------:R-:W-:Y:S01]  /*3a30*/  IMAD.MOV.U32 R65, RZ, RZ, RZ ;  /* 0x000000ffff417224 */ /* 0x000fe200078e00ff */
[----:B------:R-:W-:Y:S01]  /*3a40*/  SHF.R.S32.HI R100, RZ, 0x1f, R99 ;  /* 0x0000001fff647819 */ /* 0x000fe20000011463 */
[----:B------:R-:W-:Y:S01]  /*3a50*/  UMOV UR13, UR10 ;  /* 0x0000000a000d7c82 */ /* 0x000fe20008000000 */
[----:B------:R-:W-:Y:S01]  /*3a60*/  VIMNMX R64, PT, PT, R64, 0x2, !PT ;  /* 0x0000000240407848 */ /* 0x000fe20007fe0100 */
[----:B------:R-:W-:Y:S01]  /*3a70*/  USGXT.U32 UR10, UR5, 0xe ;  /* 0x0000000e050a789a */ /* 0x000fe20008000000 */
[----:B------:R-:W-:Y:S01]  /*3a80*/  SHF.R.S32.HI R102, RZ, 0x1f, R101 ;  /* 0x0000001fff667819 */ /* 0x000fe20000011465 */
[----:B------:R-:W-:-:S02]  /*3a90*/  USGXT.U32 UR8, UR4, 0xe ;  /* 0x0000000e0408789a */ /* 0x000fc40008000000 */
[----:B------:R-:W-:Y:S01]  /*3aa0*/  VIADD R103, R64, 0xffffffff ;  /* 0xffffffff40677836 */ /* 0x000fe20000000000 */
[----:B------:R-:W-:Y:S01]  /*3ab0*/  UMOV UR14, 0x1 ;  /* 0x00000001000e7882 */ /* 0x000fe20000000000 */
[----:B------:R-:W-:-:S08]  /*3ac0*/  UMOV UR5, URZ ;  /* 0x000000ff00057c82 */ /* 0x000fd00008000000 */
.L_x_10:
[----:B------:R-:W-:Y:S01]  /*3ad0*/  IADD3 R86, P6, PT, R101, R86, RZ ;  /* 0x0000005665567210 */ /* 0x000fe20007fde0ff */
[----:B------:R-:W-:Y:S01]  /*3ae0*/  IMAD.U32 R65, R65, -0x80000000, RZ ;  /* 0x8000000041417824 */ /* 0x000fe200078e00ff */
[C---:B------:R-:W-:Y:S02]  /*3af0*/  IADD3 R88, P5, PT, R101.reuse, R88, RZ ;  /* 0x0000005865587210 */ /* 0x040fe40007fbe0ff */
[C---:B------:R-:W-:Y:S01]  /*3b00*/  IADD3 R92, P3, PT, R101.reuse, R92, RZ ;  /* 0x0000005c655c7210 */ /* 0x040fe20007f7e0ff */
[C---:B------:R-:W-:Y:S01]  /*3b10*/  IMAD.X R91, R102.reuse, 0x1, R91, P6 ;  /* 0x00000001665b7824 */ /* 0x040fe200030e065b */
        /* <DEDUP_REMOVED lines=36> */
[----:B0-----:R-:W0:Y:S01]  /*3d60*/  SYNCS.PHASECHK.TRANS64.TRYWAIT P6, [UR13], R65 ;  /* 0x00000041ff0075a7 */ /* 0x001e2200080c110d */
        /* <DEDUP_REMOVED lines=16> */
[----:B------:R-:W-:Y:S01]  /*3e70*/  IADD3 R34, P4, PT, R101, R34, RZ ;  /* 0x0000002265227210 */ /* 0x000fe20007f9e0ff */
[C---:B------:R-:W-:Y:S01]  /*3e80*/  IMAD.X R33, R102.reuse, 0x1, R33, P5 ;  /* 0x0000000166217824 */ /* 0x040fe200028e0621 */
[----:B------:R-:W-:Y:S01]  /*3e90*/  IADD3 R24, P5, PT, R99, R24, RZ ;  /* 0x0000001863187210 */ /* 0x000fe20007fbe0ff */
[C---:B------:R-:W-:Y:S01]  /*3ea0*/  IMAD.X R37, R102.reuse, 0x1, R37, P3 ;  /* 0x0000000166257824 */ /* 0x040fe200018e0625 */
[C---:B------:R-:W-:Y:S01]  /*3eb0*/  IADD3 R30, P3, PT, R101.reuse, R30, RZ ;  /* 0x0000001e651e7210 */ /* 0x040fe20007f7e0ff */
[----:B------:R-:W-:Y:S01]  /*3ec0*/  IMAD.X R35, R102, 0x1, R35, P4 ;  /* 0x0000000166237824 */ /* 0x000fe200020e0623 */
[----:B------:R-:W-:Y:S01]  /*3ed0*/  IADD3 R28, P4, PT, R101, R28, RZ ;  /* 0x0000001c651c7210 */ /* 0x000fe20007f9e0ff */
[----:B------:R-:W-:Y:S01]  /*3ee0*/  IMAD.X R25, R100, 0x1, R25, P5 ;  /* 0x0000000164197824 */ /* 0x000fe200028e0619 */
[C---:B------:R-:W-:Y:S01]  /*3ef0*/  IADD3 R10, P5, PT, R99.reuse, R10, RZ ;  /* 0x0000000a630a7210 */ /* 0x040fe20007fbe0ff */
[C---:B------:R-:W-:Y:S01]  /*3f00*/  IMAD.X R31, R102.reuse, 0x1, R31, P3 ;  /* 0x00000001661f7824 */ /* 0x040fe200018e061f */
[C---:B------:R-:W-:Y:S01]  /*3f10*/  IADD3 R14, P3, PT, R99.reuse, R14, RZ ;  /* 0x0000000e630e7210 */ /* 0x040fe20007f7e0ff */
[----:B------:R-:W-:Y:S01]  /*3f20*/  IMAD.X R29, R102, 0x1, R29, P4 ;  /* 0x00000001661d7824 */ /* 0x000fe200020e061d */
        /* <DEDUP_REMOVED lines=10> */
[-C--:B------:R-:W-:Y:S01]  /*3fd0*/  ISETP.GE.AND P3, PT, R69, R98.reuse, PT ;  /* 0x000000624500720c */ /* 0x080fe20003f66270 */
[C---:B------:R-:W-:Y:S01]  /*3fe0*/  IMAD.X R11, R100.reuse, 0x1, R11, P4 ;  /* 0x00000001640b7824 */ /* 0x040fe200020e060b */
[----:B------:R-:W-:Y:S01]  /*3ff0*/  ISETP.GE.AND P4, PT, R5, R98, PT ;  /* 0x000000620500720c */ /* 0x000fe20003f86270 */
[----:B------:R-:W-:Y:S01]  /*4000*/  IMAD.X R7, R100, 0x1, R7, P5 ;  /* 0x0000000164077824 */ /* 0x000fe200028e0607 */
[----:B------:R-:W-:Y:S01]  /*4010*/  PRMT R121, RZ, 0x7610, R121 ;  /* 0x00007610ff797816 */ /* 0x000fe20000000079 */
[----:B0-----:R-:W-:Y:S10]  /*4020*/  @!P6 BRA `(.L_x_8) ;  /* 0x0000003400f4e947 */ /* 0x001ff40003800000 */
.L_x_16:
[----:B------:R-:W-:Y:S01]  /*4030*/  PRMT R105, RZ, 0x7610, R105 ;  /* 0x00007610ff697816 */ /* 0x000fe20000000069 */
[----:B------:R-:W2:Y:S01]  /*4040*/  @!P3 LDG.E.U8 R121, desc[UR16][R6.64] ;  /* 0x000000100679b981 */ /* 0x000ea2000c1e1100 */
[----:B------:R-:W-:Y:S01]  /*4050*/  @!P4 IMAD.MOV.U32 R64, RZ, RZ, R8 ;  /* 0x000000ffff40c224 */ /* 0x000fe200078e0008 */
[----:B------:R-:W-:Y:S01]  /*4060*/  ISETP.GE.AND P3, PT, R9, R98, PT ;  /* 0x000000620900720c */ /* 0x000fe20003f66270 */
[----:B------:R-:W-:-:S05]  /*4070*/  @!P4 IMAD.MOV.U32 R65, RZ, RZ, R11 ;  /* 0x000000ffff41c224 */ /* 0x000fca00078e000b */
[----:B------:R0:W3:Y:S01]  /*4080*/  @!P4 LDG.E.U8 R105, desc[UR16][R64.64] ;  /* 0x000000104069c981 */ /* 0x0000e2000c1e1100 */
[----:B------:R-:W-:Y:S02]  /*4090*/  ISETP.GE.AND P4, PT, R12, R98, PT ;  /* 0x000000620c00720c */ /* 0x000fe40003f86270 */
[----:B------:R-:W-:Y:S02]  /*40a0*/  PRMT R107, RZ, 0x7610, R107 ;  /* 0x00007610ff6b7816 */ /* 0x000fe4000000006b */
[----:B------:R-:W-:Y:S02]  /*40b0*/  PRMT R109, RZ, 0x7610, R109 ;  /* 0x00007610ff6d7816 */ /* 0x000fe4000000006d */
[----:B0-----:R-:W-:Y:S02]  /*40c0*/  @!P3 IMAD.MOV.U32 R64, RZ, RZ, R10 ;  /* 0x000000ffff40b224 */ /* 0x001fe400078e000a */
[----:B------:R-:W-:-:S05]  /*40d0*/  @!P3 IMAD.MOV.U32 R65, RZ, RZ, R13 ;  /* 0x000000ffff41b224 */ /* 0x000fca00078e000d */
[----:B------:R-:W4:Y:S01]  /*40e0*/  @!P4 LDG.E.U8 R109, desc[UR16][R14.64] ;  /* 0x000000100e6dc981 */ /* 0x000f22000c1e1100 */
[----:B------:R-:W-:-:S03]  /*40f0*/  ISETP.GE.AND P4, PT, R71, R98, PT ;  /* 0x000000624700720c */ /* 0x000fc60003f86270 */
[----:B------:R0:W5:Y:S01]  /*4100*/  @!P3 LDG.E.U8 R107, desc[UR16][R64.64] ;  /* 0x00000010406bb981 */ /* 0x000162000c1e1100 */
[----:B------:R-:W-:Y:S02]  /*4110*/  ISETP.GE.AND P3, PT, R18, R98, PT ;  /* 0x000000621200720c */ /* 0x000fe40003f66270 */
[----:B------:R-:W-:Y:S02]  /*4120*/  PRMT R111, RZ, 0x7610, R111 ;  /* 0x00007610ff6f7816 */ /* 0x000fe4000000006f */
[----:B------:R-:W-:-:S06]  /*4130*/  PRMT R113, RZ, 0x7610, R113 ;  /* 0x00007610ff717816 */ /* 0x000fcc0000000071 */
[----:B------:R-:W5:Y:S01]  /*4140*/  @!P4 LDG.E.U8 R113, desc[UR16][R16.64] ;  /* 0x000000101071c981 */ /* 0x000f62000c1e1100 */
[----:B------:R-:W-:-:S03]  /*4150*/  ISETP.GE.AND P4, PT, R73, R98, PT ;  /* 0x000000624900720c */ /* 0x000fc60003f86270 */
[----:B------:R-:W5:Y:S01]  /*4160*/  @!P3 LDG.E.U8 R111, desc[UR16][R20.64] ;  /* 0x00000010146fb981 */ /* 0x000f62000c1e1100 */
[----:B------:R-:W-:Y:S02]  /*4170*/  ISETP.GE.AND P3, PT, R19, R98, PT ;  /* 0x000000621300720c */ /* 0x000fe40003f66270 */
[----:B------:R-:W-:Y:S02]  /*4180*/  PRMT R115, RZ, 0x7610, R115 ;  /* 0x00007610ff737816 */ /* 0x000fe40000000073 */
[----:B------:R-:W-:-:S06]  /*4190*/  PRMT R117, RZ, 0x7610, R117 ;  /* 0x00007610ff757816 */ /* 0x000fcc0000000075 */
[----:B------:R-:W5:Y:S04]  /*41a0*/  @!P4 LDG.E.U8 R117, desc[UR16][R24.64] ;  /* 0x000000101875c981 */ /* 0x000f68000c1e1100 */
[----:B------:R-:W5:Y:S01]  /*41b0*/  @!P3 LDG.E.U8 R115, desc[UR16][R22.64] ;  /* 0x000000101673b981 */ /* 0x000f62000c1e1100 */
[----:B------:R-:W-:Y:S01]  /*41c0*/  BAR.SYNC.DEFER_BLOCKING 0x0 ;  /* 0x0000000000007b1d */ /* 0x000fe20000010000 */
[----:B------:R-:W-:Y:S02]  /*41d0*/  ISETP.GE.AND P5, PT, R26, R98, PT ;  /* 0x000000621a00720c */ /* 0x000fe40003fa6270 */
[----:B0-----:R-:W-:Y:S02]  /*41e0*/  PRMT R65, RZ, 0x7610, R65 ;  /* 0x00007610ff417816 */ /* 0x001fe40000000041 */
[----:B------:R-:W-:-:S02]  /*41f0*/  PRMT R119, RZ, 0x7610, R119 ;  /* 0x00007610ff777816 */ /* 0x000fc40000000077 */
[----:B------:R-:W-:-:S07]  /*4200*/  PRMT R123, RZ, 0x7610, R123 ;  /* 0x00007610ff7b7816 */ /* 0x000fce000000007b */
[----:B------:R-:W5:Y:S04]  /*4210*/  @!P5 LDG.E.U8 R65, desc[UR16][R30.64] ;  /* 0x000000101e41d981 */ /* 0x000f68000c1e1100 */
[----:B------:R-:W5:Y:S01]  /*4220*/  @!P5 LDG.E.U8 R119, desc[UR16][R28.64] ;  /* 0x000000101c77d981 */ /* 0x000f62000c1e1100 */
[----:B------:R-:W-:-:S03]  /*4230*/  PRMT R125, RZ, 0x7610, R125 ;  /* 0x00007610ff7d7816 */ /* 0x000fc6000000007d */
        /* <DEDUP_REMOVED lines=14> */
[----:B------:R-:W5:Y:S04]  /*4320*/  @!P5 LDG.E.U8 R120, desc[UR16][R46.64] ;  /* 0x000000102e78d981 */ /* 0x000f68000c1e1100 */
[----:B------:R-:W5:Y:S01]  /*4330*/  @!P5 LDG.E.U8 R118, desc[UR16][R48.64] ;  /* 0x000000103076d981 */ /* 0x000f62000c1e1100 */
[----:B------:R-:W-:Y:S01]  /*4340*/  @!P5 IMAD.MOV.U32 R64, RZ, RZ, R68 ;  /* 0x000000ffff40d224 */ /* 0x000fe200078e0044 */
[----:B------:R-:W-:Y:S02]  /*4350*/  PRMT R116, RZ, 0x7610, R116 ;  /* 0x00007610ff747816 */ /* 0x000fe40000000074 */
[----:B------:R-:W-:Y:S02]  /*4360*/  PRMT R114, RZ, 0x7610, R114 ;  /* 0x00007610ff727816 */ /* 0x000fe40000000072 */
[----:B------:R-:W-:-:S02]  /*4370*/  PRMT R110, RZ, 0x7610, R110 ;  /* 0x00007610ff6e7816 */ /* 0x000fc4000000006e */
[----:B------:R-:W5:Y:S04]  /*4380*/  @!P5 LDG.E.U8 R116, desc[UR16][R50.64] ;  /* 0x000000103274d981 */ /* 0x000f68000c1e1100 */
[----:B------:R-:W5:Y:S04]  /*4390*/  @!P5 LDG.E.U8 R114, desc[UR16][R52.64] ;  /* 0x000000103472d981 */ /* 0x000f68000c1e1100 */
[----:B------:R-:W5:Y:S04]  /*43a0*/  @!P5 LDG.E.U8 R110, desc[UR16][R54.64] ;  /* 0x00000010366ed981 */ /* 0x000f68000c1e1100 */
[----:B--2---:R-:W-:Y:S04]  /*43b0*/  STS.U8 [R94+UR15+0x4800], R121 ;  /* 0x004800795e007988 */ /* 0x004fe8000800000f */
[----:B---3--:R-:W-:Y:S04]  /*43c0*/  STS.U8 [R94+UR15+0x4a00], R105 ;  /* 0x004a00695e007988 */ /* 0x008fe8000800000f */
[----:B----4-:R-:W-:Y:S04]  /*43d0*/  STS.U8 [R94+UR15+0x4e00], R109 ;  /* 0x004e006d5e007988 */ /* 0x010fe8000800000f */
[----:B-----5:R-:W-:Y:S04]  /*43e0*/  STS.U8 [R94+UR15+0x4c00], R107 ;  /* 0x004c006b5e007988 */ /* 0x020fe8000800000f */
[----:B------:R-:W-:Y:S04]  /*43f0*/  STS.U8 [R96+UR15+0x4b00], R113 ;  /* 0x004b007160007988 */ /* 0x000fe8000800000f */
[----:B------:R-:W-:Y:S04]  /*4400*/  STS.U8 [R96+UR15+0x4900], R111 ;  /* 0x0049006f60007988 */ /* 0x000fe8000800000f */
[----:B------:R-:W-:Y:S04]  /*4410*/  STS.U8 [R96+UR15+0x4f00], R117 ;  /* 0x004f007560007988 */ /* 0x000fe8000800000f */
[----:B------:R0:W-:Y:S02]  /*4420*/  STS.U8 [R96+UR15+0x4d00], R115 ;  /* 0x004d007360007988 */ /* 0x0001e4000800000f */
[----:B0-----:R-:W-:-:S02]  /*4430*/  PRMT R115, RZ, 0x7610, R115 ;  /* 0x00007610ff737816 */ /* 0x001fc40000000073 */
[----:B------:R-:W-:Y:S01]  /*4440*/  PRMT R117, RZ, 0x7610, R117 ;  /* 0x00007610ff757816 */ /* 0x000fe20000000075 */
[----:B------:R0:W-:Y:S02]  /*4450*/  STS.U8 [R94+UR15+0x2100], R65 ;  /* 0x002100415e007988 */ /* 0x0001e4000800000f */
[----:B0-----:R-:W-:-:S05]  /*4460*/  @!P5 IMAD.MOV.U32 R65, RZ, RZ, R27 ;  /* 0x000000ffff41d224 */ /* 0x001fca00078e001b */
[----:B------:R0:W2:Y:S04]  /*4470*/  @!P5 LDG.E.U8 R115, desc[UR16][R64.64] ;  /* 0x000000104073d981 */ /* 0x0000a8000c1e1100 */
[----:B------:R1:W-:Y:S01]  /*4480*/  STS.U8 [R94+UR15+0x2000], R119 ;  /* 0x002000775e007988 */ /* 0x0003e2000800000f */
[----:B0-----:R-:W-:Y:S02]  /*4490*/  @!P5 IMAD.MOV.U32 R64, RZ, RZ, R70 ;  /* 0x000000ffff40d224 */ /* 0x001fe400078e0046 */
[----:B------:R-:W-:Y:S01]  /*44a0*/  @!P5 IMAD.MOV.U32 R65, RZ, RZ, R75 ;  /* 0x000000ffff41d224 */ /* 0x000fe200078e004b */
[----:B-1----:R-:W-:-:S04]  /*44b0*/  PRMT R119, RZ, 0x7610, R119 ;  /* 0x00007610ff777816 */ /* 0x002fc80000000077 */
[----:B------:R0:W3:Y:S01]  /*44c0*/  @!P5 LDG.E.U8 R117, desc[UR16][R64.64] ;  /* 0x000000104075d981 */ /* 0x0000e2000c1e1100 */
[----:B------:R-:W-:Y:S01]  /*44d0*/  PRMT R121, RZ, 0x7610, R121 ;  /* 0x00007610ff797816 */ /* 0x000fe20000000079 */
[----:B0-----:R-:W-:Y:S02]  /*44e0*/  @!P5 IMAD.MOV.U32 R64, RZ, RZ, R72 ;  /* 0x000000ffff40d224 */ /* 0x001fe400078e0048 */
[----:B------:R-:W-:-:S05]  /*44f0*/  @!P5 IMAD.MOV.U32 R65, RZ, RZ, R77 ;  /* 0x000000ffff41d224 */ /* 0x000fca00078e004d */
[----:B------:R0:W4:Y:S04]  /*4500*/  @!P5 LDG.E.U8 R119, desc[UR16][R64.64] ;  /* 0x000000104077d981 */ /* 0x000128000c1e1100 */
[----:B------:R1:W-:Y:S01]  /*4510*/  STS.U8 [R94+UR15+0x2200], R123 ;  /* 0x0022007b5e007988 */ /* 0x0003e2000800000f */
[----:B0-----:R-:W-:Y:S02]  /*4520*/  @!P5 IMAD.MOV.U32 R64, RZ, RZ, R74 ;  /* 0x000000ffff40d224 */ /* 0x001fe400078e004a */
[----:B------:R-:W-:Y:S01]  /*4530*/  @!P5 IMAD.MOV.U32 R65, RZ, RZ, R79 ;  /* 0x000000ffff41d224 */ /* 0x000fe200078e004f */
[----:B-1----:R-:W-:-:S04]  /*4540*/  PRMT R123, RZ, 0x7610, R123 ;  /* 0x00007610ff7b7816 */ /* 0x002fc8000000007b */
[----:B------:R0:W5:Y:S04]  /*4550*/  @!P5 LDG.E.U8 R121, desc[UR16][R64.64] ;  /* 0x000000104079d981 */ /* 0x000168000c1e1100 */
        /* <DEDUP_REMOVED lines=34> */
[----:B------:R0:W5:Y:S01]  /*4780*/  @!P5 LDG.E.U8 R122, desc[UR16][R64.64] ;  /* 0x00000010407ad981 */ /* 0x000162000c1e1100 */
[----:B------:R-:W-:Y:S02]  /*4790*/  PRMT R105, RZ, 0x7610, R105 ;  /* 0x00007610ff697816 */ /* 0x000fe40000000069 */
[----:B------:R-:W-:Y:S01]  /*47a0*/  PRMT R107, RZ, 0x7610, R107 ;  /* 0x00007610ff6b7816 */ /* 0x000fe2000000006b */
[----:B------:R1:W-:Y:S01]  /*47b0*/  STS.U8 [R94+UR15+0x2a00], R118 ;  /* 0x002a00765e007988 */ /* 0x0003e2000800000f */
[----:B------:R-:W-:Y:S02]  /*47c0*/  PRMT R109, RZ, 0x7610, R109 ;  /* 0x00007610ff6d7816 */ /* 0x000fe4000000006d */
[----:B------:R-:W-:Y:S01]  /*47d0*/  PRMT R111, RZ, 0x7610, R111 ;  /* 0x00007610ff6f7816 */ /* 0x000fe2000000006f */
[----:B------:R-:W5:Y:S01]  /*47e0*/  @!P5 LDG.E.U8 R105, desc[UR16][R56.64] ;  /* 0x000000103869d981 */ /* 0x000f62000c1e1100 */
[----:B0-----:R-:W-:Y:S02]  /*47f0*/  @!P5 IMAD.MOV.U32 R64, RZ, RZ, R90 ;  /* 0x000000ffff40d224 */ /* 0x001fe400078e005a */
[----:B------:R-:W-:Y:S01]  /*4800*/  @!P5 IMAD.MOV.U32 R65, RZ, RZ, R95 ;  /* 0x000000ffff41d224 */ /* 0x000fe200078e005f */
[----:B------:R-:W-:Y:S01]  /*4810*/  PRMT R113, RZ, 0x7610, R113 ;  /* 0x00007610ff717816 */ /* 0x000fe20000000071 */
[----:B------:R-:W5:Y:S01]  /*4820*/  @!P5 LDG.E.U8 R107, desc[UR16][R58.64] ;  /* 0x000000103a6bd981 */ /* 0x000f62000c1e1100 */
[----:B-1----:R-:W-:-:S03]  /*4830*/  PRMT R118, RZ, 0x7610, R118 ;  /* 0x00007610ff767816 */ /* 0x002fc60000000076 */
[----:B------:R0:W5:Y:S04]  /*4840*/  @!P5 LDG.E.U8 R120, desc[UR16][R64.64] ;  /* 0x000000104078d981 */ /* 0x000168000c1e1100 */
[----:B------:R-:W5:Y:S04]  /*4850*/  @!P5 LDG.E.U8 R109, desc[UR16][R60.64] ;  /* 0x000000103c6dd981 */ /* 0x000f68000c1e1100 */
[----:B------:R-:W5:Y:S01]  /*4860*/  @!P5 LDG.E.U8 R111, desc[UR16][R62.64] ;  /* 0x000000103e6fd981 */ /* 0x000f62000c1e1100 */
[----:B0-----:R-:W-:Y:S02]  /*4870*/  @!P5 IMAD.MOV.U32 R64, RZ, RZ, R92 ;  /* 0x000000ffff40d224 */ /* 0x001fe400078e005c */
[----:B------:R-:W-:Y:S01]  /*4880*/  @!P5 IMAD.MOV.U32 R65, RZ, RZ, R97 ;  /* 0x000000ffff41d224 */ /* 0x000fe200078e0061 */
[----:B------:R-:W5:Y:S04]  /*4890*/  @!P5 LDG.E.U8 R113, desc[UR16][R66.64] ;  /* 0x000000104271d981 */ /* 0x000f68000c1e1100 */
[----:B------:R-:W5:Y:S04]  /*48a0*/  @!P5 LDG.E.U8 R118, desc[UR16][R64.64] ;  /* 0x000000104076d981 */ /* 0x000f68000c1e1100 */
[----:B------:R0:W-:Y:S04]  /*48b0*/  STS.U8 [R94+UR15+0x2b00], R116 ;  /* 0x002b00745e007988 */ /* 0x0001e8000800000f */
[----:B------:R0:W-:Y:S04]  /*48c0*/  STS.U8 [R94+UR15+0x2c00], R114 ;  /* 0x002c00725e007988 */ /* 0x0001e8000800000f */
[----:B------:R0:W-:Y:S01]  /*48d0*/  STS.U8 [R94+UR15+0x2d00], R110 ;  /* 0x002d006e5e007988 */ /* 0x0001e2000800000f */
[----:B------:R-:W-:Y:S01]  /*48e0*/  ULEA UR13, UR14, UR15, 0x3 ;  /* 0x0000000f0e0d7291 */ /* 0x000fe2000f8e18ff */
[----:B------:R-:W-:-:S03]  /*48f0*/  UMOV UR4, UR5 ;  /* 0x0000000500047c82 */ /* 0x000fc60008000000 */
[----:B------:R-:W-:Y:S01]  /*4900*/  UIADD3 UR13, UPT, UPT, UR13, 0x5000, URZ ;  /* 0x000050000d0d7890 */ /* 0x000fe2000fffe0ff */
[----:B--2---:R0:W-:Y:S04]  /*4910*/  STS.U8 [R94+UR15+0x3300], R115 ;  /* 0x003300735e007988 */ /* 0x0041e8000800000f */
[----:B---3--:R0:W-:Y:S04]  /*4920*/  STS.U8 [R94+UR15+0x3400], R117 ;  /* 0x003400755e007988 */ /* 0x0081e8000800000f */
[----:B----4-:R0:W-:Y:S04]  /*4930*/  STS.U8 [R94+UR15+0x3500], R119 ;  /* 0x003500775e007988 */ /* 0x0101e8000800000f */
[----:B-----5:R0:W-:Y:S04]  /*4940*/  STS.U8 [R94+UR15+0x3600], R121 ;  /* 0x003600795e007988 */ /* 0x0201e8000800000f */
        /* <DEDUP_REMOVED lines=18> */
[----:B------:R-:W-:Y:S01]  /*4a70*/  UMOV UR6, UR13 ;  /* 0x0000000d00067c82 */ /* 0x000fe20008000000 */
[----:B------:R-:W-:Y:S01]  /*4a80*/  UMOV UR7, URZ ;  /* 0x000000ff00077c82 */ /* 0x000fe20008000000 */
[----:B------:R-:W-:Y:S01]  /*4a90*/  UMOV UR9, 0x80004020 ;  /* 0x8000402000097882 */ /* 0x000fe20000000000 */
[----:B------:R-:W-:Y:S01]  /*4aa0*/  UMOV UR11, 0xc0004010 ;  /* 0xc0004010000b7882 */ /* 0x000fe20000000000 */
[----:B------:R-:W-:Y:S01]  /*4ab0*/  UMOV UR20, 0x0 ;  /* 0x0000000000147882 */ /* 0x000fe20000000000 */
[----:B------:R-:W-:Y:S01]  /*4ac0*/  UMOV UR21, 0x4408010 ;  /* 0x0440801000157882 */ /* 0x000fe20000000000 */
[----:B------:R-:W-:Y:S01]  /*4ad0*/  UMOV UR5, UR6 ;  /* 0x0000000600057c82 */ /* 0x000fe20008000000 */
[----:B------:R1:W-:Y:S01]  /*4ae0*/  UTCQMMA gdesc[UR8], gdesc[UR10], tmem[UR18], tmem[UR20], idesc[UR21], UPT ;  /* 0x00ff140a080075ea */ /* 0x0003e2000b800312 */
[----:B------:R1:W-:Y:S01]  /*4af0*/  UTCBAR [UR5], URZ ;  /* 0x000000ff050073e9 */ /* 0x0003e200080000ff */
[----:B------:R-:W-:Y:S02]  /*4b00*/  NOP ;  /* 0x0000000000007918 */ /* 0x000fe40000000000 */
.L_x_9:
[----:B------:R-:W-:Y:S01]  /*4b10*/  VIADD R103, R103, 0xffffffff ;  /* 0xffffffff67677836 */ /* 0x000fe20000000000 */
[----:B------:R-:W-:Y:S01]  /*4b20*/  UIADD3 UR14, UPT, UPT, UR14, 0x1, URZ ;  /* 0x000000010e0e7890 */ /* 0x000fe2000fffe0ff */
[----:B------:R-:W-:Y:S02]  /*4b30*/  IMAD.U32 R65, RZ, RZ, UR4 ;  /* 0x00000004ff417e24 */ /* 0x000fe4000f8e00ff */
[----:B------:R-:W-:Y:S01]  /*4b40*/  VIADD R98, R98, 0xffffffe0 ;  /* 0xffffffe062627836 */ /* 0x000fe20000000000 */
[----:B------:R-:W-:Y:S01]  /*4b50*/  ISETP.NE.U32.AND P3, PT, R103, RZ, PT ;  /* 0x000000ff6700720c */ /* 0x000fe20003f65070 */
[----:B------:R-:W-:-:S04]  /*4b60*/  UISETP.GT.AND UP0, UPT, UR14, 0x1, UPT ;  /* 0x000000010e00788c */ /* 0x000fc8000bf04270 */
[----:B-1----:R-:W-:Y:S02]  /*4b70*/  USEL UR5, URZ, 0x1, !UP0 ;  /* 0x00000001ff057887 */ /* 0x002fe4000c000000 */
[----:B------:R-:W-:Y:S02]  /*4b80*/  USEL UR14, UR14, URZ, !UP0 ;  /* 0x000000ff0e0e7287 */ /* 0x000fe4000c000000 */
[----:B------:R-:W-:-:S04]  /*4b90*/  ULOP3.LUT UR5, UR4, UR5, URZ, 0x3c, !UPT ;  /* 0x0000000504057292 */ /* 0x000fc8000f8e3cff */
[----:B------:R-:W-:Y:S08]  /*4ba0*/  @P3 BRA `(.L_x_10) ;  /* 0xffffffec00c83947 */ /* 0x000ff0000383ffff */
.L_x_7:
[----:B------:R-:W-:-:S13]  /*4bb0*/  ISETP.GE.AND P0, PT, R4, 0x20, PT ;  /* 0x000000200400780c */ /* 0x000fda0003f06270 */
[----:B------:R-:W-:Y:S05]  /*4bc0*/  @!P0 BRA `(.L_x_11) ;  /* 0x0000000000108947 */ /* 0x000fea0003800000 */
[----:B------:R-:W-:-:S06]  /*4bd0*/  USHF.L.U32 UR4, UR4, 0x1f, URZ ;  /* 0x0000001f04047899 */ /* 0x000fcc00080006ff */
[----:B------:R-:W-:-:S04]  /*4be0*/  IMAD.U32 R4, RZ, RZ, UR4 ;  /* 0x00000004ff047e24 */ /* 0x000fc8000f8e00ff */
[----:B------:R-:W1:Y:S02]  /*4bf0*/  SYNCS.PHASECHK.TRANS64.TRYWAIT P0, [UR13], R4 ;  /* 0x00000004ff0075a7 */ /* 0x000e64000800110d */
[----:B-1----:R-:W-:Y:S05]  /*4c00*/  @!P0 BRA `(.L_x_12) ;  /* 0x0000002c00088947 */ /* 0x002fea0003800000 */
.L_x_11:
[----:B------:R-:W-:Y:S01]  /*4c10*/  BAR.SYNC.DEFER_BLOCKING 0x0 ;  /* 0x0000000000007b1d */ /* 0x000fe20000010000 */
[C---:B------:R-:W-:Y:S01]  /*4c20*/  IMAD.SHL.U32 R68, R3.reuse, 0x100, RZ ;  /* 0x0000010003447824 */ /* 0x040fe200078e00ff */
[C---:B------:R-:W-:Y:S01]  /*4c30*/  LOP3.LUT R70, R3.reuse, 0x80, RZ, 0xc0, !PT ;  /* 0x0000008003467812 */ /* 0x040fe200078ec0ff */
[----:B------:R-:W-:Y:S02]  /*4c40*/  IMAD.SHL.U32 R72, R3, 0x8, RZ ;  /* 0x0000000803487824 */ /* 0x000fe400078e00ff */
[----:B------:R-:W-:Y:S01]  /*4c50*/  IMAD.IADD R71, R2, 0x1, R71 ;  /* 0x0000000102477824 */ /* 0x000fe200078e0247 */
[----:B------:R-:W-:Y:S01]  /*4c60*/  LOP3.LUT R68, R68, 0x1000, RZ, 0xc0, !PT ;  /* 0x0000100044447812 */ /* 0x000fe200078ec0ff */
[----:B------:R-:W1:Y:S01]  /*4c70*/  LDCU UR4, c[0x0][0x3b4] ;  /* 0x00007680ff0477ac */ /* 0x000e620008000800 */
[----:B------:R-:W-:-:S03]  /*4c80*/  IMAD.IADD R73, R2, 0x1, R73 ;  /* 0x0000000102497824 */ /* 0x000fc600078e0249 */
[----:B------:R-:W-:Y:S01]  /*4c90*/  VIADD R75, R68, UR15 ;  /* 0x0000000f444b7c36 */ /* 0x000fe20008000000 */
[----:B------:R-:W2:Y:S01]  /*4ca0*/  LDCU.128 UR8, c[0x0][0x390] ;  /* 0x00007200ff0877ac */ /* 0x000ea20008000c00 */
[C---:B------:R-:W-:Y:S01]  /*4cb0*/  IMAD.SHL.U32 R68, R3.reuse, 0x10, RZ ;  /* 0x0000001003447824 */ /* 0x040fe200078e00ff */
[----:B------:R-:W-:Y:S01]  /*4cc0*/  LEA.HI R3, R3, R2, RZ, 0x1a ;  /* 0x0000000203037211 */ /* 0x000fe200078fd0ff */
[----:B------:R-:W-:Y:S01]  /*4cd0*/  IMAD R74, R70, 0x40, R75 ;  /* 0x00000040464a7824 */ /* 0x000fe200078e024b */
[----:B------:R-:W-:Y:S02]  /*4ce0*/  LOP3.LUT R75, R72, 0x300, RZ, 0xc0, !PT ;  /* 0x00000300484b7812 */ /* 0x000fe400078ec0ff */
[----:B------:R-:W-:-:S04]  /*4cf0*/  LOP3.LUT R70, R68, 0xf0, RZ, 0xc0, !PT ;  /* 0x000000f044467812 */ /* 0x000fc800078ec0ff */
[----:B------:R-:W-:Y:S01]  /*4d00*/  IADD3 R70, PT, PT, R75, R74, R70 ;  /* 0x0000004a4b467210 */ /* 0x000fe20007ffe046 */
[----:B------:R-:W3:Y:S02]  /*4d10*/  @!P2 SYNCS.CCTL.IV [UR15+0x5000] ;  /* 0x00500000ff00a9b1 */ /* 0x000ee4000800000f */
[----:B---3--:R-:W-:Y:S01]  /*4d20*/  BAR.SYNC.DEFER_BLOCKING 0x0 ;  /* 0x0000000000007b1d */ /* 0x008fe20000010000 */
[----:B--2---:R-:W-:-:S05]  /*4d30*/  ISETP.GE.AND P0, PT, R0, UR10, PT ;  /* 0x0000000a00007c0c */ /* 0x004fca000bf06270 */
[----:B------:R-:W-:Y:S01]  /*4d40*/  LDTM.16dp32bit_t0_t15.x64 R4, tmem[UR12] ;  /* 0x0000000c000479ee */ /* 0x000fe20008b00000 */
[----:B------:R-:W2:Y:S01]  /*4d50*/  LDTM.16dp32bit_t16_t31.x64 R4, tmem[UR12+0x40] ;  /* 0x0000400c000479ee */ /* 0x000ea20008b20000 */
[----:B------:R-:W3:Y:S01]  /*4d60*/  @!P2 SYNCS.CCTL.IV [UR15+0x5008] ;  /* 0x00500800ff00a9b1 */ /* 0x000ee2000800000f */
[----:B------:R-:W-:Y:S01]  /*4d70*/  NOP ;  /* 0x0000000000007918 */ /* 0x000fe20000000000 */
[----:B--2---:R-:W-:Y:S02]  /*4d80*/  F2FP.SATFINITE.E4M3.F32.PACK_AB_MERGE_C R28, R29, R28, RZ ;  /* 0x0000001c1d1c723e */ /* 0x004fe400048070ff */
[----:B------:R-:W-:Y:S02]  /*4d90*/  F2FP.SATFINITE.E4M3.F32.PACK_AB_MERGE_C R36, R37, R36, RZ ;  /* 0x000000242524723e */ /* 0x000fe400048070ff */
[----:B------:R-:W-:Y:S02]  /*4da0*/  F2FP.SATFINITE.E4M3.F32.PACK_AB_MERGE_C R40, R41, R40, RZ ;  /* 0x000000282928723e */ /* 0x000fe400048070ff */
[----:B------:R-:W-:-:S02]  /*4db0*/  F2FP.SATFINITE.E4M3.F32.PACK_AB_MERGE_C R44, R45, R44, RZ ;  /* 0x0000002c2d2c723e */ /* 0x000fc400048070ff */
[----:B------:R-:W-:Y:S02]  /*4dc0*/  F2FP.SATFINITE.E4M3.F32.PACK_AB_MERGE_C R5, R5, R4, RZ ;  /* 0x000000040505723e */ /* 0x000fe400048070ff */
[----:B------:R-:W-:Y:S02]  /*4dd0*/  F2FP.SATFINITE.E4M3.F32.PACK_AB_MERGE_C R8, R9, R8, RZ ;  /* 0x000000080908723e */ /* 0x000fe400048070ff */
[----:B------:R-:W-:Y:S02]  /*4de0*/  F2FP.SATFINITE.E4M3.F32.PACK_AB_MERGE_C R12, R13, R12, RZ ;  /* 0x0000000c0d0c723e */ /* 0x000fe400048070ff */
[----:B------:R-:W-:Y:S02]  /*4df0*/  F2FP.SATFINITE.E4M3.F32.PACK_AB_MERGE_C R18, R19, R18, RZ ;  /* 0x000000121312723e */ /* 0x000fe400048070ff */
[----:B------:R-:W-:Y:S02]  /*4e00*/  F2FP.SATFINITE.E4M3.F32.PACK_AB_MERGE_C R20, R21, R20, RZ ;  /* 0x000000141514723e */ /* 0x000fe400048070ff */
[----:B------:R-:W-:-:S02]  /*4e10*/  F2FP.SATFINITE.E4M3.F32.PACK_AB_MERGE_C R24, R25, R24, RZ ;  /* 0x000000181918723e */ /* 0x000fc400048070ff */
[----:B------:R-:W-:Y:S02]  /*4e20*/  LOP3.LUT R19, R28, 0xffff, RZ, 0xc0, !PT ;  /* 0x0000ffff1c137812 */ /* 0x000fe400078ec0ff */
[----:B------:R-:W-:Y:S02]  /*4e30*/  F2FP.SATFINITE.E4M3.F32.PACK_AB_MERGE_C R14, R15, R14, RZ ;  /* 0x0000000e0f0e723e */ /* 0x000fe400048070ff */
[----:B------:R-:W-:Y:S02]  /*4e40*/  LOP3.LUT R25, R36, 0xffff, RZ, 0xc0, !PT ;  /* 0x0000ffff24197812 */ /* 0x000fe400078ec0ff */
[----:B------:R-:W-:Y:S02]  /*4e50*/  LOP3.LUT R28, R40, 0xffff, RZ, 0xc0, !PT ;  /* 0x0000ffff281c7812 */ /* 0x000fe400078ec0ff */
[----:B------:R-:W-:Y:S02]  /*4e60*/  LOP3.LUT R37, R44, 0xffff, RZ, 0xc0, !PT ;  /* 0x0000ffff2c257812 */ /* 0x000fe400078ec0ff */
[----:B------:R-:W-:-:S02]  /*4e70*/  F2FP.SATFINITE.E4M3.F32.PACK_AB_MERGE_C R6, R7, R6, RZ ;  /* 0x000000060706723e */ /* 0x000fc400048070ff */
[----:B------:R-:W-:Y:S02]  /*4e80*/  F2FP.SATFINITE.E4M3.F32.PACK_AB_MERGE_C R10, R11, R10, RZ ;  /* 0x0000000a0b0a723e */ /* 0x000fe400048070ff */
        /* <DEDUP_REMOVED lines=9> */
[----:B------:R-:W-:Y:S02]  /*4f20*/  F2FP.SATFINITE.E4M3.F32.PACK_AB_MERGE_C R38, R39, R38, RZ ;  /* 0x000000262726723e */ /* 0x000fe400048070ff */
[----:B------:R-:W-:-:S02]  /*4f30*/  F2FP.SATFINITE.E4M3.F32.PACK_AB_MERGE_C R42, R43, R42, RZ ;  /* 0x0000002a2b2a723e */ /* 0x000fc400048070ff */
[----:B------:R-:W-:Y:S02]  /*4f40*/  F2FP.SATFINITE.E4M3.F32.PACK_AB_MERGE_C R46, R47, R46, RZ ;  /* 0x0000002e2f2e723e */ /* 0x000fe400048070ff */
[----:B------:R-:W-:Y:S02]  /*4f50*/  PRMT R22, R37, 0x3340, R0 ;  /* 0x0000334025167816 */ /* 0x000fe40000000000 */
[----:B------:R-:W-:Y:S02]  /*4f60*/  PRMT R7, R25, 0x3340, R28 ;  /* 0x0000334019077816 */ /* 0x000fe4000000001c */
[----:B------:R-:W-:Y:S02]  /*4f70*/  F2FP.SATFINITE.E4M3.F32.PACK_AB_MERGE_C R32, R33, R32, RZ ;  /* 0x000000202120723e */ /* 0x000fe400048070ff */
[----:B------:R-:W-:Y:S02]  /*4f80*/  F2FP.SATFINITE.E4M3.F32.PACK_AB_MERGE_C R54, R55, R54, RZ ;  /* 0x000000363736723e */ /* 0x000fe400048070ff */
[----:B------:R-:W-:-:S02]  /*4f90*/  F2FP.SATFINITE.E4M3.F32.PACK_AB_MERGE_C R58, R59, R58, RZ ;  /* 0x0000003a3b3a723e */ /* 0x000fc400048070ff */
[----:B------:R-:W-:Y:S02]  /*4fa0*/  F2FP.SATFINITE.E4M3.F32.PACK_AB_MERGE_C R62, R63, R62, RZ ;  /* 0x0000003e3f3e723e */ /* 0x000fe400048070ff */
[----:B------:R-:W-:Y:S02]  /*4fb0*/  PRMT R20, R15, 0x3340, R0 ;  /* 0x000033400f147816 */ /* 0x000fe40000000000 */
[----:B------:R-:W-:Y:S02]  /*4fc0*/  PRMT R5, R13, 0x3340, R72 ;  /* 0x000033400d057816 */ /* 0x000fe40000000048 */
[----:B------:R-:W-:Y:S02]  /*4fd0*/  LOP3.LUT R27, R6, 0xffff, RZ, 0xc0, !PT ;  /* 0x0000ffff061b7812 */ /* 0x000fe400078ec0ff */
[----:B------:R-:W-:Y:S02]  /*4fe0*/  LOP3.LUT R36, R10, 0xffff, RZ, 0xc0, !PT ;  /* 0x0000ffff0a247812 */ /* 0x000fe400078ec0ff */
[----:B------:R-:W-:-:S02]  /*4ff0*/  LOP3.LUT R29, R14, 0xffff, RZ, 0xc0, !PT ;  /* 0x0000ffff0e1d7812 */ /* 0x000fc400078ec0ff */
[----:B------:R-:W-:Y:S02]  /*5000*/  F2FP.SATFINITE.E4M3.F32.PACK_AB_MERGE_C R34, R35, R34, RZ ;  /* 0x000000222322723e */ /* 0x000fe400048070ff */
[----:B------:R-:W-:Y:S02]  /*5010*/  F2FP.SATFINITE.E4M3.F32.PACK_AB_MERGE_C R52, R53, R52, RZ ;  /* 0x000000343534723e */ /* 0x000fe400048070ff */
[----:B------:R-:W-:Y:S02]  /*5020*/  F2FP.SATFINITE.E4M3.F32.PACK_AB_MERGE_C R56, R57, R56, RZ ;  /* 0x000000383938723e */ /* 0x000fe400048070ff */
[----:B------:R-:W-:Y:S02]  /*5030*/  F2FP.SATFINITE.E4M3.F32.PACK_AB_MERGE_C R60, R61, R60, RZ ;  /* 0x0000003c3d3c723e */ /* 0x000fe400048070ff */
[----:B------:R-:W-:Y:S02]  /*5040*/  PRMT R21, R19, 0x3340, R0 ;  /* 0x0000334013157816 */ /* 0x000fe40000000000 */
[----:B------:R-:W-:-:S02]  /*5050*/  PRMT R8, R17, 0x3340, R24 ;  /* 0x0000334011087816 */ /* 0x000fc40000000018 */
[----:B------:R-:W-:Y:S02]  /*5060*/  LOP3.LUT R31, R4, 0xffff, RZ, 0xc0, !PT ;  /* 0x0000ffff041f7812 */ /* 0x000fe400078ec0ff */
[----:B------:R-:W-:Y:S02]  /*5070*/  LOP3.LUT R40, R26, 0xffff, RZ, 0xc0, !PT ;  /* 0x0000ffff1a287812 */ /* 0x000fe400078ec0ff */
[----:B------:R-:W-:Y:S02]  /*5080*/  LOP3.LUT R33, R30, 0xffff, RZ, 0xc0, !PT ;  /* 0x0000ffff1e217812 */ /* 0x000fe400078ec0ff */
[----:B------:R-:W-:Y:S02]  /*5090*/  LOP3.LUT R38, R38, 0xffff, RZ, 0xc0, !PT ;  /* 0x0000ffff26267812 */ /* 0x000fe400078ec0ff */
[----:B------:R-:W-:Y:S02]  /*50a0*/  LOP3.LUT R35, R42, 0xffff, RZ, 0xc0, !PT ;  /* 0x0000ffff2a237812 */ /* 0x000fe400078ec0ff */
[----:B------:R-:W-:-:S02]  /*50b0*/  LOP3.LUT R39, R46, 0xffff, RZ, 0xc0, !PT ;  /* 0x0000ffff2e277812 */ /* 0x000fc400078ec0ff */
[----:B------:R-:W-:Y:S02]  /*50c0*/  PRMT R22, R7, 0x5410, R22 ;  /* 0x0000541007167816 */ /* 0x000fe40000000016 */
[----:B------:R-:W-:Y:S02]  /*50d0*/  PRMT R20, R5, 0x5410, R20 ;  /* 0x0000541005147816 */ /* 0x000fe40000000014 */
[----:B------:R-:W-:Y:S02]  /*50e0*/  LOP3.LUT R54, R54, 0xffff, RZ, 0xc0, !PT ;  /* 0x0000ffff36367812 */ /* 0x000fe400078ec0ff */
[----:B------:R-:W-:Y:S02]  /*50f0*/  LOP3.LUT R43, R58, 0xffff, RZ, 0xc0, !PT ;  /* 0x0000ffff3a2b7812 */ /* 0x000fe400078ec0ff */
[----:B------:R-:W-:Y:S02]  /*5100*/  LOP3.LUT R47, R62, 0xffff, RZ, 0xc0, !PT ;  /* 0x0000ffff3e2f7812 */ /* 0x000fe400078ec0ff */
[----:B------:R-:W-:-:S02]  /*5110*/  PRMT R7, R29, 0x3340, R0 ;  /* 0x000033401d077816 */ /* 0x000fc40000000000 */
[----:B------:R-:W-:Y:S02]  /*5120*/  PRMT R4, R27, 0x3340, R36 ;  /* 0x000033401b047816 */ /* 0x000fe40000000024 */
[----:B------:R-:W-:Y:S02]  /*5130*/  LOP3.LUT R52, R52, 0xffff, RZ, 0xc0, !PT ;  /* 0x0000ffff34347812 */ /* 0x000fe400078ec0ff */
[----:B------:R-:W-:Y:S02]  /*5140*/  LOP3.LUT R41, R56, 0xffff, RZ, 0xc0, !PT ;  /* 0x0000ffff38297812 */ /* 0x000fe400078ec0ff */
[----:B------:R-:W-:Y:S02]  /*5150*/  LOP3.LUT R45, R60, 0xffff, RZ, 0xc0, !PT ;  /* 0x0000ffff3c2d7812 */ /* 0x000fe400078ec0ff */
[----:B------:R-:W-:Y:S02]  /*5160*/  PRMT R21, R8, 0x5410, R21 ;  /* 0x0000541008157816 */ /* 0x000fe40000000015 */
[----:B------:R-:W-:-:S02]  /*5170*/  PRMT R5, R33, 0x3340, R0 ;  /* 0x0000334021057816 */ /* 0x000fc40000000000 */
[----:B------:R-:W-:Y:S02]  /*5180*/  PRMT R6, R31, 0x3340, R40 ;  /* 0x000033401f067816 */ /* 0x000fe40000000028 */
[--C-:B------:R-:W-:Y:S02]  /*5190*/  PRMT R8, R39, 0x3340, R0.reuse ;  /* 0x0000334027087816 */ /* 0x100fe40000000000 */
[----:B------:R-:W-:Y:S02]  /*51a0*/  PRMT R9, R38, 0x3340, R35 ;  /* 0x0000334026097816 */ /* 0x000fe40000000023 */
[----:B------:R-:W-:Y:S02]  /*51b0*/  PRMT R10, R47, 0x3340, R0 ;  /* 0x000033402f0a7816 */ /* 0x000fe40000000000 */
[----:B------:R-:W-:Y:S02]  /*51c0*/  PRMT R11, R54, 0x3340, R43 ;  /* 0x00003340360b7816 */ /* 0x000fe4000000002b */
[----:B------:R-:W-:-:S02]  /*51d0*/  PRMT R7, R4, 0x5410, R7 ;  /* 0x0000541004077816 */ /* 0x000fc40000000007 */
[----:B------:R-:W-:Y:S02]  /*51e0*/  PRMT R23, R45, 0x3340, R0 ;  /* 0x000033402d177816 */ /* 0x000fe40000000000 */
[----:B------:R-:W-:Y:S02]  /*51f0*/  PRMT R12, R52, 0x3340, R41 ;  /* 0x00003340340c7816 */ /* 0x000fe40000000029 */
[----:B------:R-:W-:Y:S02]  /*5200*/  PRMT R4, R6, 0x5410, R5 ;  /* 0x0000541006047816 */ /* 0x000fe40000000005 */
[----:B------:R-:W-:Y:S02]  /*5210*/  PRMT R5, R9, 0x5410, R8 ;  /* 0x0000541009057816 */ /* 0x000fe40000000008 */
[----:B------:R-:W-:Y:S02]  /*5220*/  SHF.R.U32.HI R8, RZ, 0x8, R13 ;  /* 0x00000008ff087819 */ /* 0x000fe4000001160d */
[----:B------:R-:W-:-:S02]  /*5230*/  PRMT R6, R11, 0x5410, R10 ;  /* 0x000054100b067816 */ /* 0x000fc4000000000a */
[----:B------:R-:W-:Y:S02]  /*5240*/  SHF.R.U32.HI R9, RZ, 0x8, R72 ;  /* 0x00000008ff097819 */ /* 0x000fe40000011648 */
[----:B------:R-:W-:Y:S02]  /*5250*/  PRMT R23, R12, 0x5410, R23 ;  /* 0x000054100c177816 */ /* 0x000fe40000000017 */
[----:B------:R-:W-:Y:S02]  /*5260*/  SHF.R.U32.HI R10, RZ, 0x8, R15 ;  /* 0x00000008ff0a7819 */ /* 0x000fe4000001160f */
[----:B------:R-:W-:Y:S02]  /*5270*/  SHF.R.U32.HI R11, RZ, 0x8, R17 ;  /* 0x00000008ff0b7819 */ /* 0x000fe40000011611 */
[----:B------:R-:W-:Y:S02]  /*5280*/  SHF.R.U32.HI R12, RZ, 0x8, R24 ;  /* 0x00000008ff0c7819 */ /* 0x000fe40000011618 */
[----:B------:R-:W-:-:S02]  /*5290*/  SHF.R.U32.HI R13, RZ, 0x8, R19 ;  /* 0x00000008ff0d7819 */ /* 0x000fc40000011613 */
        /* <DEDUP_REMOVED lines=8> */
[----:B------:R-:W-:Y:S02]  /*5320*/  SHF.R.U32.HI R8, RZ, 0x8, R25 ;  /* 0x00000008ff087819 */ /* 0x000fe40000011619 */
[----:B------:R-:W-:Y:S02]  /*5330*/  PRMT R24, R11, 0x3340, R12 ;  /* 0x000033400b187816 */ /* 0x000fe4000000000c */
[----:B------:R-:W-:Y:S02]  /*5340*/  PRMT R17, R13, 0x3340, R0 ;  /* 0x000033400d117816 */ /* 0x000fe40000000000 */
[----:B------:R-:W-:-:S02]  /*5350*/  SHF.R.U32.HI R9, RZ, 0x8, R28 ;  /* 0x00000008ff097819 */ /* 0x000fc4000001161c */
[----:B------:R-:W-:Y:S02]  /*5360*/  SHF.R.U32.HI R10, RZ, 0x8, R37 ;  /* 0x00000008ff0a7819 */ /* 0x000fe40000011625 */
[----:B------:R-:W-:Y:S02]  /*5370*/  SHF.R.U32.HI R11, RZ, 0x8, R52 ;  /* 0x00000008ff0b7819 */ /* 0x000fe40000011634 */
[----:B------:R-:W-:Y:S02]  /*5380*/  SHF.R.U32.HI R12, RZ, 0x8, R41 ;  /* 0x00000008ff0c7819 */ /* 0x000fe40000011629 */
[----:B------:R-:W-:Y:S02]  /*5390*/  SHF.R.U32.HI R13, RZ, 0x8, R45 ;  /* 0x00000008ff0d7819 */ /* 0x000fe4000001162d */
[----:B------:R-:W-:Y:S02]  /*53a0*/  LOP3.LUT R19, R8, 0xffff, RZ, 0xc0, !PT ;  /* 0x0000ffff08137812 */ /* 0x000fe400078ec0ff */
[----:B------:R-:W-:-:S02]  /*53b0*/  LOP3.LUT R8, R9, 0xffff, RZ, 0xc0, !PT ;  /* 0x0000ffff09087812 */ /* 0x000fc400078ec0ff */
[----:B------:R-:W-:Y:S02]  /*53c0*/  LOP3.LUT R9, R10, 0xffff, RZ, 0xc0, !PT ;  /* 0x0000ffff0a097812 */ /* 0x000fe400078ec0ff */
[----:B------:R-:W-:Y:S02]  /*53d0*/  LOP3.LUT R11, R11, 0xffff, RZ, 0xc0, !PT ;  /* 0x0000ffff0b0b7812 */ /* 0x000fe400078ec0ff */
[----:B------:R-:W-:Y:S02]  /*53e0*/  LOP3.LUT R12, R12, 0xffff, RZ, 0xc0, !PT ;  /* 0x0000ffff0c0c7812 */ /* 0x000fe400078ec0ff */
[----:B------:R-:W-:Y:S02]  /*53f0*/  LOP3.LUT R13, R13, 0xffff, RZ, 0xc0, !PT ;  /* 0x0000ffff0d0d7812 */ /* 0x000fe400078ec0ff */
[----:B------:R-:W-:Y:S02]  /*5400*/  PRMT R26, R19, 0x3340, R8 ;  /* 0x00003340131a7816 */ /* 0x000fe40000000008 */
[----:B------:R-:W-:-:S02]  /*5410*/  PRMT R19, R9, 0x3340, R0 ;  /* 0x0000334009137816 */ /* 0x000fc40000000000 */
[----:B------:R-:W-:Y:S02]  /*5420*/  PRMT R28, R11, 0x3340, R12 ;  /* 0x000033400b1c7816 */ /* 0x000fe4000000000c */
[----:B------:R-:W-:Y:S02]  /*5430*/  PRMT R25, R13, 0x3340, R0 ;  /* 0x000033400d197816 */ /* 0x000fe40000000000 */
[----:B------:R-:W-:Y:S02]  /*5440*/  SHF.R.U32.HI R8, RZ, 0x8, R27 ;  /* 0x00000008ff087819 */ /* 0x000fe4000001161b */
[----:B------:R-:W-:Y:S02]  /*5450*/  SHF.R.U32.HI R9, RZ, 0x8, R36 ;  /* 0x00000008ff097819 */ /* 0x000fe40000011624 */
[----:B------:R-:W-:Y:S02]  /*5460*/  SHF.R.U32.HI R11, RZ, 0x8, R31 ;  /* 0x00000008ff0b7819 */ /* 0x000fe4000001161f */
[----:B------:R-:W-:-:S02]  /*5470*/  SHF.R.U32.HI R12, RZ, 0x8, R40 ;  /* 0x00000008ff0c7819 */ /* 0x000fc40000011628 */
[----:B------:R-:W-:Y:S02]  /*5480*/  SHF.R.U32.HI R13, RZ, 0x8, R33 ;  /* 0x00000008ff0d7819 */ /* 0x000fe40000011621 */
[----:B------:R-:W-:Y:S02]  /*5490*/  SHF.R.U32.HI R10, RZ, 0x8, R29 ;  /* 0x00000008ff0a7819 */ /* 0x000fe4000001161d */
[----:B------:R-:W-:Y:S02]  /*54a0*/  LOP3.LUT R27, R8, 0xffff, RZ, 0xc0, !PT ;  /* 0x0000ffff081b7812 */ /* 0x000fe400078ec0ff */
[----:B------:R-:W-:Y:S02]  /*54b0*/  LOP3.LUT R8, R9, 0xffff, RZ, 0xc0, !PT ;  /* 0x0000ffff09087812 */ /* 0x000fe400078ec0ff */
[----:B------:R-:W-:Y:S02]  /*54c0*/  LOP3.LUT R13, R13, 0xffff, RZ, 0xc0, !PT ;  /* 0x0000ffff0d0d7812 */ /* 0x000fe400078ec0ff */
[----:B------:R-:W-:-:S02]  /*54d0*/  LOP3.LUT R12, R12, 0xffff, RZ, 0xc0, !PT ;  /* 0x0000ffff0c0c7812 */ /* 0x000fc400078ec0ff */
[----:B------:R-:W-:Y:S02]  /*54e0*/  LOP3.LUT R11, R11, 0xffff, RZ, 0xc0, !PT ;  /* 0x0000ffff0b0b7812 */ /* 0x000fe400078ec0ff */
[----:B------:R-:W-:Y:S02]  /*54f0*/  LOP3.LUT R9, R10, 0xffff, RZ, 0xc0, !PT ;  /* 0x0000ffff0a097812 */ /* 0x000fe400078ec0ff */
[----:B------:R-:W-:Y:S02]  /*5500*/  PRMT R30, R27, 0x3340, R8 ;  /* 0x000033401b1e7816 */ /* 0x000fe40000000008 */
[----:B------:R-:W-:Y:S02]  /*5510*/  PRMT R29, R13, 0x3340, R0 ;  /* 0x000033400d1d7816 */ /* 0x000fe40000000000 */
[----:B------:R-:W-:Y:S02]  /*5520*/  PRMT R36, R11, 0x3340, R12 ;  /* 0x000033400b247816 */ /* 0x000fe4000000000c */
[----:B------:R-:W-:-:S02]  /*5530*/  SHF.R.U32.HI R10, RZ, 0x8, R39 ;  /* 0x00000008ff0a7819 */ /* 0x000fc40000011627 */
[----:B------:R-:W-:Y:S02]  /*5540*/  PRMT R27, R9, 0x3340, R0 ;  /* 0x00003340091b7816 */ /* 0x000fe40000000000 */
[----:B------:R-:W-:Y:S02]  /*5550*/  SHF.R.U32.HI R11, RZ, 0x8, R54 ;  /* 0x00000008ff0b7819 */ /* 0x000fe40000011636 */
        /* <DEDUP_REMOVED lines=10> */
[----:B------:R-:W-:Y:S02]  /*5600*/  F2FP.SATFINITE.E4M3.F32.PACK_AB_MERGE_C R48, R49, R48, RZ ;  /* 0x000000303130723e */ /* 0x000fe400048070ff */
[----:B------:R-:W-:Y:S02]  /*5610*/  F2FP.SATFINITE.E4M3.F32.PACK_AB_MERGE_C R50, R51, R50, RZ ;  /* 0x000000323332723e */ /* 0x000fe400048070ff */
[----:B------:R-:W-:Y:S02]  /*5620*/  PRMT R13, R13, 0x3340, R0 ;  /* 0x000033400d0d7816 */ /* 0x000fe40000000000 */
[----:B------:R-:W-:Y:S02]  /*5630*/  PRMT R38, R11, 0x3340, R10 ;  /* 0x000033400b267816 */ /* 0x000fe4000000000a */
[----:B------:R-:W-:Y:S02]  /*5640*/  LOP3.LUT R18, R18, 0xffff, RZ, 0xc0, !PT ;  /* 0x0000ffff12127812 */ /* 0x000fe400078ec0ff */
[----:B------:R-:W-:-:S02]  /*5650*/  F2FP.SATFINITE.E4M3.F32.PACK_AB_MERGE_C R64, R65, R64, RZ ;  /* 0x000000404140723e */ /* 0x000fc400048070ff */
[----:B------:R-:W-:Y:S02]  /*5660*/  F2FP.SATFINITE.E4M3.F32.PACK_AB_MERGE_C R66, R67, R66, RZ ;  /* 0x000000424342723e */ /* 0x000fe400048070ff */
[----:B------:R-:W-:Y:S02]  /*5670*/  PRMT R31, R31, 0x3340, R0 ;  /* 0x000033401f1f7816 */ /* 0x000fe40000000000 */
[----:B------:R-:W-:Y:S02]  /*5680*/  PRMT R12, R8, 0x3340, R9 ;  /* 0x00003340080c7816 */ /* 0x000fe40000000009 */
[----:B------:R-:W-:Y:S01]  /*5690*/  PRMT R8, R15, 0x5410, R14 ;  /* 0x000054100f087816 */ /* 0x000fe2000000000e */
[----:B-1----:R-:W-:Y:S01]  /*56a0*/  IMAD R14, R0, UR4, RZ ;  /* 0x00000004000e7c24 */ /* 0x002fe2000f8e02ff */
[----:B------:R-:W-:Y:S02]  /*56b0*/  PRMT R27, R30, 0x5410, R27 ;  /* 0x000054101e1b7816 */ /* 0x000fe4000000001b */
[----:B------:R-:W-:-:S02]  /*56c0*/  LOP3.LUT R9, R16, 0xffff, RZ, 0xc0, !PT ;  /* 0x0000ffff10097812 */ /* 0x000fc400078ec0ff */
[----:B------:R-:W-:Y:S02]  /*56d0*/  PRMT R17, R24, 0x5410, R17 ;  /* 0x0000541018117816 */ /* 0x000fe40000000011 */
[----:B------:R-:W-:Y:S02]  /*56e0*/  PRMT R10, R26, 0x5410, R19 ;  /* 0x000054101a0a7816 */ /* 0x000fe40000000013 */
[----:B------:R-:W-:Y:S02]  /*56f0*/  PRMT R38, R38, 0x5410, R13 ;  /* 0x0000541026267816 */ /* 0x000fe4000000000d */
[----:B------:R-:W-:Y:S02]  /*5700*/  LOP3.LUT R32, R32, 0xffff, RZ, 0xc0, !PT ;  /* 0x0000ffff20207812 */ /* 0x000fe400078ec0ff */
[----:B------:R-:W-:Y:S02]  /*5710*/  LOP3.LUT R11, R48, 0xffff, RZ, 0xc0, !PT ;  /* 0x0000ffff300b7812 */ /* 0x000fe400078ec0ff */
[----:B------:R-:W-:-:S02]  /*5720*/  PRMT R16, R7, 0x4210, R18 ;  /* 0x0000421007107816 */ /* 0x000fc40000000012 */
[----:B------:R-:W-:Y:S02]  /*5730*/  LOP3.LUT R50, R50, 0xffff, RZ, 0xc0, !PT ;  /* 0x0000ffff32327812 */ /* 0x000fe400078ec0ff */
[----:B------:R-:W-:Y:S02]  /*5740*/  PRMT R25, R28, 0x5410, R25 ;  /* 0x000054101c197816 */ /* 0x000fe40000000019 */
[----:B------:R-:W-:Y:S02]  /*5750*/  PRMT R36, R36, 0x5410, R29 ;  /* 0x0000541024247816 */ /* 0x000fe4000000001d */
[----:B------:R-:W-:Y:S02]  /*5760*/  PRMT R31, R12, 0x5410, R31 ;  /* 0x000054100c1f7816 */ /* 0x000fe4000000001f */
[----:B------:R-:W-:Y:S01]  /*5770*/  LOP3.LUT R64, R64, 0xffff, RZ, 0xc0, !PT ;  /* 0x0000ffff40407812 */ /* 0x000fe200078ec0ff */
[----:B------:R-:W1:Y:S01]  /*5780*/  LDC R12, c[0x0][0x3b8] ;  /* 0x0000ee00ff0c7b82 */ /* 0x000e620000000800 */
[----:B------:R-:W-:-:S02]  /*5790*/  LOP3.LUT R13, R34, 0xffff, RZ, 0xc0, !PT ;  /* 0x0000ffff220d7812 */ /* 0x000fc400078ec0ff */
[----:B------:R-:W-:Y:S02]  /*57a0*/  LOP3.LUT R7, R66, 0xffff, RZ, 0xc0, !PT ;  /* 0x0000ffff42077812 */ /* 0x000fe400078ec0ff */
        /* <DEDUP_REMOVED lines=8> */
[--C-:B------:R-:W-:Y:S02]  /*5830*/  PRMT R23, R23, 0x4210, R64.reuse ;  /* 0x0000421017177816 */ /* 0x100fe40000000040 */
[----:B------:R-:W-:Y:S01]  /*5840*/  PRMT R11, R25, 0x5210, R64 ;  /* 0x00005210190b7816 */ /* 0x000fe20000000040 */
[----:B-1----:R-:W-:Y:S01]  /*5850*/  IMAD R29, R73, R12, RZ ;  /* 0x0000000c491d7224 */ /* 0x002fe200078e02ff */
[--C-:B------:R-:W-:Y:S01]  /*5860*/  PRMT R17, R4, 0x4210, R13.reuse ;  /* 0x0000421004117816 */ /* 0x100fe2000000000d */
[----:B---3--:R-:W-:Y:S01]  /*5870*/  STS.128 [R70], R20 ;  /* 0x0000001446007388 */ /* 0x008fe20000000c00 */
[----:B------:R-:W-:-:S02]  /*5880*/  PRMT R49, R36, 0x5210, R13 ;  /* 0x0000521024317816 */ /* 0x000fc4000000000d */
[----:B------:R-:W-:Y:S01]  /*5890*/  PRMT R50, R31, 0x5210, R50 ;  /* 0x000052101f327816 */ /* 0x000fe20000000032 */
[----:B------:R1:W-:Y:S01]  /*58a0*/  STS.128 [R70+0x400], R8 ;  /* 0x0004000846007388 */ /* 0x0003e20000000c00 */
[--C-:B------:R-:W-:Y:S02]  /*58b0*/  PRMT R19, R6, 0x4210, R7.reuse ;  /* 0x0000421006137816 */ /* 0x100fe40000000007 */
[----:B------:R-:W-:Y:S02]  /*58c0*/  PRMT R51, R38, 0x5210, R7 ;  /* 0x0000521026337816 */ /* 0x000fe40000000007 */
[----:B------:R-:W-:Y:S01]  /*58d0*/  LOP3.LUT R15, R68, 0xff0, RZ, 0xc0, !PT ;  /* 0x00000ff0440f7812 */ /* 0x000fe200078ec0ff */
[----:B------:R2:W-:Y:S01]  /*58e0*/  STS.128 [R70+0x800], R16 ;  /* 0x0008001046007388 */ /* 0x0005e20000000c00 */
[----:B------:R-:W-:Y:S02]  /*58f0*/  LOP3.LUT R13, R2, R69, RZ, 0xfc, !PT ;  /* 0x00000045020d7212 */ /* 0x000fe400078efcff */
[C---:B------:R-:W-:Y:S01]  /*5900*/  IADD3 R0, P3, PT, R14.reuse, UR8, RZ ;  /* 0x000000080e007c10 */ /* 0x040fe2000ff7e0ff */
[----:B------:R-:W-:Y:S01]  /*5910*/  STS.128 [R70+0xc00], R48 ;  /* 0x000c003046007388 */ /* 0x000fe20000000c00 */
[C---:B------:R-:W-:Y:S01]  /*5920*/  ISETP.LT.AND P2, PT, R13.reuse, UR11, !P0 ;  /* 0x0000000b0d007c0c */ /* 0x040fe2000c741270 */
[----:B------:R-:W-:Y:S01]  /*5930*/  IMAD R27, R13, R12, RZ ;  /* 0x0000000c0d1b7224 */ /* 0x000fe200078e02ff */
[----:B------:R-:W-:Y:S01]  /*5940*/  LEA.HI.X.SX32 R14, R14, UR9, 0x1, P3 ;  /* 0x000000090e0e7c11 */ /* 0x000fe200098f0eff */
[----:B------:R-:W-:Y:S01]  /*5950*/  BAR.SYNC.DEFER_BLOCKING 0x0 ;  /* 0x0000000000007b1d */ /* 0x000fe20000010000 */
[----:B------:R-:W-:-:S02]  /*5960*/  LOP3.LUT R35, R2, 0x14, R69, 0xfe, !PT ;  /* 0x0000001402237812 */ /* 0x000fc400078efe45 */
[----:B-1----:R-:W-:Y:S02]  /*5970*/  IADD3 R8, P3, PT, R27, R0, RZ ;  /* 0x000000001b087210 */ /* 0x002fe40007f7e0ff */
[C-C-:B------:R-:W-:Y:S01]  /*5980*/  LOP3.LUT R11, R2.reuse, 0x8, R69.reuse, 0xfe, !PT ;  /* 0x00000008020b7812 */ /* 0x140fe200078efe45 */
[----:B------:R-:W-:Y:S01]  /*5990*/  IMAD R21, R35, R12, RZ ;  /* 0x0000000c23157224 */ /* 0x000fe200078e02ff */
[----:B------:R-:W-:Y:S01]  /*59a0*/  LEA.HI.X.SX32 R9, R27, R14, 0x1, P3 ;  /* 0x0000000e1b097211 */ /* 0x000fe200018f0eff */
[-C--:B--2---:R-:W-:Y:S01]  /*59b0*/  IMAD R17, R71, R12.reuse, RZ ;  /* 0x0000000c47117224 */ /* 0x084fe200078e02ff */
[----:B------:R-:W-:Y:S01]  /*59c0*/  LOP3.LUT R33, R2, 0x18, R69, 0xfe, !PT ;  /* 0x0000001802217812 */ /* 0x000fe200078efe45 */
[----:B------:R-:W-:Y:S01]  /*59d0*/  IMAD R27, R12, 0x20, R27 ;  /* 0x000000200c1b7824 */ /* 0x000fe200078e021b */
[C-C-:B------:R-:W-:Y:S02]  /*59e0*/  LOP3.LUT R39, R2.reuse, 0x10, R69.reuse, 0xfe, !PT ;  /* 0x0000001002277812 */ /* 0x140fe400078efe45 */
[----:B------:R-:W-:Y:S01]  /*59f0*/  LOP3.LUT R25, R2, 0x4, R69, 0xfe, !PT ;  /* 0x0000000402197812 */ /* 0x000fe200078efe45 */
[----:B------:R-:W-:Y:S01]  /*5a00*/  IMAD R23, R33, R12, RZ ;  /* 0x0000000c21177224 */ /* 0x000fe200078e02ff */
[----:B------:R-:W-:Y:S01]  /*5a10*/  IADD3 R16, P4, PT, R17, R0, RZ ;  /* 0x0000000011107210 */ /* 0x000fe20007f9e0ff */
[-C--:B------:R-:W-:Y:S01]  /*5a20*/  IMAD R19, R39, R12.reuse, RZ ;  /* 0x0000000c27137224 */ /* 0x080fe200078e02ff */
[C---:B------:R-:W-:Y:S01]  /*5a30*/  ISETP.LT.AND P5, PT, R25.reuse, UR11, !P0 ;  /* 0x0000000b19007c0c */ /* 0x040fe2000c7a1270 */
[----:B------:R-:W-:Y:S01]  /*5a40*/  IMAD R25, R25, R12, RZ ;  /* 0x0000000c19197224 */ /* 0x000fe200078e02ff */
[----:B------:R-:W-:-:S02]  /*5a50*/  LEA.HI.X.SX32 R17, R17, R14, 0x1, P4 ;  /* 0x0000000e11117211 */ /* 0x000fc400020f0eff */
[-C--:B------:R-:W-:Y:S02]  /*5a60*/  IADD3 R18, P3, PT, R19, R0.reuse, RZ ;  /* 0x0000000013127210 */ /* 0x080fe40007f7e0ff */
[----:B------:R-:W-:Y:S01]  /*5a70*/  IADD3 R22, P4, PT, R23, R0, RZ ;  /* 0x0000000017167210 */ /* 0x000fe20007f9e0ff */
[----:B------:R-:W1:Y:S01]  /*5a80*/  LDS.128 R4, [R15+UR15] ;  /* 0x0000000f0f047984 */ /* 0x000e620008000c00 */
[-C--:B------:R-:W-:Y:S02]  /*5a90*/  LEA.HI.X.SX32 R19, R19, R14.reuse, 0x1, P3 ;  /* 0x0000000e13137211 */ /* 0x080fe400018f0eff */
[----:B------:R-:W-:Y:S02]  /*5aa0*/  LEA.HI.X.SX32 R23, R23, R14, 0x1, P4 ;  /* 0x0000000e17177211 */ /* 0x000fe400020f0eff */
[----:B------:R-:W-:Y:S02]  /*5ab0*/  IADD3 R24, P3, PT, R29, R0, RZ ;  /* 0x000000001d187210 */ /* 0x000fe40007f7e0ff */
[----:B------:R-:W-:-:S02]  /*5ac0*/  ISETP.LT.AND P4, PT, R71, UR11, !P0 ;  /* 0x0000000b47007c0c */ /* 0x000fc4000c781270 */
[----:B------:R-:W-:Y:S01]  /*5ad0*/  LOP3.LUT R2, R13, 0xf4, RZ, 0xfc, !PT ;  /* 0x000000f40d027812 */ /* 0x000fe200078efcff */
[----:B------:R-:W-:Y:S01]  /*5ae0*/  LDS.128 R68, [R68+UR15+0x3000] ;  /* 0x0030000f44447984 */ /* 0x000fe20008000c00 */
[C---:B-1----:R-:W-:Y:S02]  /*5af0*/  PRMT R31, R4.reuse, 0x7770, RZ ;  /* 0x00007770041f7816 */ /* 0x042fe400000000ff */
[----:B------:R-:W-:-:S03]  /*5b00*/  PRMT R37, R4, 0x7771, RZ ;  /* 0x0000777104257816 */ /* 0x000fc600000000ff */
[----:B------:R1:W-:Y:S01]  /*5b10*/  @P2 STG.E.U8 desc[UR16][R8.64], R31 ;  /* 0x0000001f08002986 */ /* 0x0003e2000c101110 */
[C---:B------:R-:W-:Y:S01]  /*5b20*/  ISETP.LT.AND P2, PT, R11.reuse, UR11, !P0 ;  /* 0x0000000b0b007c0c */ /* 0x040fe2000c741270 */
[----:B------:R-:W-:-:S05]  /*5b30*/  IMAD R11, R11, R12, RZ ;  /* 0x0000000c0b0b7224 */ /* 0x000fca00078e02ff */
[----:B------:R-:W-:-:S04]  /*5b40*/  IADD3 R10, P6, PT, R11, R0, RZ ;  /* 0x000000000b0a7210 */ /* 0x000fc80007fde0ff */
[----:B------:R-:W-:Y:S02]  /*5b50*/  LEA.HI.X.SX32 R11, R11, R14, 0x1, P6 ;  /* 0x0000000e0b0b7211 */ /* 0x000fe400030f0eff */
[----:B------:R-:W-:Y:S02]  /*5b60*/  IADD3 R20, P6, PT, R21, R0, RZ ;  /* 0x0000000015147210 */ /* 0x000fe40007fde0ff */
[----:B-1----:R-:W-:Y:S02]  /*5b70*/  PRMT R31, R5, 0x7771, RZ ;  /* 0x00007771051f7816 */ /* 0x002fe400000000ff */
[----:B------:R-:W-:Y:S02]  /*5b80*/  LEA.HI.X.SX32 R21, R21, R14, 0x1, P6 ;  /* 0x0000000e15157211 */ /* 0x000fe400030f0eff */
[----:B------:R-:W-:-:S04]  /*5b90*/  IADD3 R8, P6, PT, R25, R0, RZ ;  /* 0x0000000019087210 */ /* 0x000fc80007fde0ff */
[-C--:B------:R-:W-:Y:S02]  /*5ba0*/  LEA.HI.X.SX32 R9, R25, R14.reuse, 0x1, P6 ;  /* 0x0000000e19097211 */ /* 0x080fe400030f0eff */
[----:B------:R-:W-:Y:S02]  /*5bb0*/  LEA.HI.X.SX32 R25, R29, R14, 0x1, P3 ;  /* 0x0000000e1d197211 */ /* 0x000fe400018f0eff */
[----:B------:R-:W-:Y:S01]  /*5bc0*/  ISETP.LT.AND P6, PT, R39, UR11, !P0 ;  /* 0x0000000b27007c0c */ /* 0x000fe2000c7c1270 */
[----:B------:R-:W-:Y:S01]  /*5bd0*/  @P5 STG.E.U8 desc[UR16][R8.64], R37 ;  /* 0x0000002508005986 */ /* 0x000fe2000c101110 */
[C---:B------:R-:W-:Y:S02]  /*5be0*/  PRMT R29, R4.reuse, 0x7772, RZ ;  /* 0x00007772041d7816 */ /* 0x040fe400000000ff */
[----:B------:R-:W-:Y:S02]  /*5bf0*/  ISETP.LT.AND P5, PT, R35, UR11, !P0 ;  /* 0x0000000b23007c0c */ /* 0x000fe4000c7a1270 */
[----:B------:R-:W-:Y:S01]  /*5c00*/  PRMT R35, R4, 0x7773, RZ ;  /* 0x0000777304237816 */ /* 0x000fe200000000ff */
[----:B------:R1:W-:Y:S01]  /*5c10*/  @P2 STG.E.U8 desc[UR16][R10.64], R29 ;  /* 0x0000001d0a002986 */ /* 0x0003e2000c101110 */
[----:B------:R-:W-:-:S02]  /*5c20*/  ISETP.LT.AND P2, PT, R33, UR11, !P0 ;  /* 0x0000000b21007c0c */ /* 0x000fc4000c741270 */
[----:B------:R-:W-:Y:S01]  /*5c30*/  PRMT R33, R5, 0x7770, RZ ;  /* 0x0000777005217816 */ /* 0x000fe200000000ff */
[----:B------:R2:W-:Y:S01]  /*5c40*/  @P4 STG.E.U8 desc[UR16][R16.64], R35 ;  /* 0x0000002310004986 */ /* 0x0005e2000c101110 */
[----:B------:R-:W-:Y:S02]  /*5c50*/  ISETP.LT.AND P3, PT, R2, UR11, !P0 ;  /* 0x0000000b02007c0c */ /* 0x000fe4000c761270 */
[----:B------:R-:W-:Y:S01]  /*5c60*/  ISETP.LT.AND P4, PT, R73, UR11, !P0 ;  /* 0x0000000b49007c0c */ /* 0x000fe2000c781270 */
[----:B------:R3:W-:Y:S01]  /*5c70*/  @P6 STG.E.U8 desc[UR16][R18.64], R33 ;  /* 0x0000002112006986 */ /* 0x0007e2000c101110 */
[----:B------:R-:W-:Y:S02]  /*5c80*/  LOP3.LUT R2, R13, 0x24, RZ, 0xfc, !PT ;  /* 0x000000240d027812 */ /* 0x000fe400078efcff */
[----:B-1----:R-:W-:Y:S01]  /*5c90*/  PRMT R29, R5, 0x7772, RZ ;  /* 0x00007772051d7816 */ /* 0x002fe200000000ff */
[----:B------:R1:W-:Y:S01]  /*5ca0*/  @P5 STG.E.U8 desc[UR16][R20.64], R31 ;  /* 0x0000001f14005986 */ /* 0x0003e2000c101110 */
[----:B------:R-:W-:Y:S01]  /*5cb0*/  ISETP.LT.AND P6, PT, R2, UR11, !P0 ;  /* 0x0000000b02007c0c */ /* 0x000fe2000c7c1270 */
[----:B------:R-:W-:Y:S01]  /*5cc0*/  IMAD R11, R12, 0x4, R27 ;  /* 0x000000040c0b7824 */ /* 0x000fe200078e021b */
[----:B------:R-:W-:Y:S01]  /*5cd0*/  LOP3.LUT R2, R13, 0x20, RZ, 0xfc, !PT ;  /* 0x000000200d027812 */ /* 0x000fe200078efcff */
[----:B------:R-:W-:Y:S01]  /*5ce0*/  @P2 STG.E.U8 desc[UR16][R22.64], R29 ;  /* 0x0000001d16002986 */ /* 0x000fe2000c101110 */
[----:B--2---:R-:W-:-:S02]  /*5cf0*/  PRMT R17, R5, 0x7773, RZ ;  /* 0x0000777305117816 */ /* 0x004fc400000000ff */
[----:B------:R-:W-:Y:S01]  /*5d00*/  ISETP.LT.AND P5, PT, R2, UR11, !P0 ;  /* 0x0000000b02007c0c */ /* 0x000fe2000c7a1270 */
[----:B---3--:R-:W-:Y:S01]  /*5d10*/  VIADD R19, R3, 0x2c ;  /* 0x0000002c03137836 */ /* 0x008fe20000000000 */
[-C--:B------:R-:W-:Y:S01]  /*5d20*/  IADD3 R4, P2, PT, R27, R0.reuse, RZ ;  /* 0x000000001b047210 */ /* 0x080fe20007f5e0ff */
[----:B------:R2:W-:Y:S01]  /*5d30*/  @P4 STG.E.U8 desc[UR16][R24.64], R17 ;  /* 0x0000001118004986 */ /* 0x0005e2000c101110 */
[----:B------:R-:W-:Y:S02]  /*5d40*/  IADD3 R8, P4, PT, R11, R0, RZ ;  /* 0x000000000b087210 */ /* 0x000fe40007f9e0ff */
[-C--:B------:R-:W-:Y:S02]  /*5d50*/  LEA.HI.X.SX32 R5, R27, R14.reuse, 0x1, P2 ;  /* 0x0000000e1b057211 */ /* 0x080fe400010f0eff */
[----:B------:R-:W-:Y:S02]  /*5d60*/  PRMT R27, R6, 0x7770, RZ ;  /* 0x00007770061b7816 */ /* 0x000fe400000000ff */
[----:B------:R-:W-:Y:S01]  /*5d70*/  LEA.HI.X.SX32 R9, R11, R14, 0x1, P4 ;  /* 0x0000000e0b097211 */ /* 0x000fe200020f0eff */
[----:B------:R-:W-:Y:S01]  /*5d80*/  IMAD R11, R12, 0x4, R11 ;  /* 0x000000040c0b7824 */ /* 0x000fe200078e020b */
[----:B-1----:R-:W-:Y:S01]  /*5d90*/  PRMT R21, R6, 0x7771, RZ ;  /* 0x0000777106157816 */ /* 0x002fe200000000ff */
[----:B------:R1:W-:Y:S01]  /*5da0*/  @P5 STG.E.U8 desc[UR16][R4.64], R27 ;  /* 0x0000001b04005986 */ /* 0x0003e2000c101110 */
[----:B------:R-:W-:Y:S01]  /*5db0*/  LOP3.LUT R2, R13, 0x28, RZ, 0xfc, !PT ;  /* 0x000000280d027812 */ /* 0x000fe200078efcff */
[----:B--2---:R-:W-:Y:S01]  /*5dc0*/  IMAD R17, R19, R12, RZ ;  /* 0x0000000c13117224 */ /* 0x004fe200078e02ff */
[----:B------:R-:W-:Y:S01]  /*5dd0*/  LOP3.LUT R10, R13, 0x30, RZ, 0xfc, !PT ;  /* 0x000000300d0a7812 */ /* 0x000fe200078efcff */
[----:B------:R2:W-:Y:S01]  /*5de0*/  @P6 STG.E.U8 desc[UR16][R8.64], R21 ;  /* 0x0000001508006986 */ /* 0x0005e2000c101110 */
[----:B------:R-:W-:-:S02]  /*5df0*/  IADD3 R16, P5, PT, R11, R0, RZ ;  /* 0x000000000b107210 */ /* 0x000fc40007fbe0ff */
[----:B------:R-:W-:Y:S02]  /*5e00*/  IADD3 R18, P6, PT, R17, R0, RZ ;  /* 0x0000000011127210 */ /* 0x000fe40007fde0ff */
[----:B------:R-:W-:Y:S02]  /*5e10*/  ISETP.LT.AND P2, PT, R2, UR11, !P0 ;  /* 0x0000000b02007c0c */ /* 0x000fe4000c741270 */
[----:B------:R-:W-:Y:S01]  /*5e20*/  ISETP.LT.AND P4, PT, R19, UR11, !P0 ;  /* 0x0000000b13007c0c */ /* 0x000fe2000c781270 */
[C---:B-1----:R-:W-:Y:S01]  /*5e30*/  IMAD R5, R12.reuse, 0x8, R11 ;  /* 0x000000080c057824 */ /* 0x042fe200078e020b */
[-C--:B------:R-:W-:Y:S02]  /*5e40*/  LEA.HI.X.SX32 R19, R17, R14.reuse, 0x1, P6 ;  /* 0x0000000e11137211 */ /* 0x080fe400030f0eff */
[----:B------:R-:W-:Y:S01]  /*5e50*/  LEA.HI.X.SX32 R17, R11, R14, 0x1, P5 ;  /* 0x0000000e0b117211 */ /* 0x000fe200028f0eff */
[----:B------:R-:W-:Y:S01]  /*5e60*/  IMAD R23, R12, 0x4, R5 ;  /* 0x000000040c177824 */ /* 0x000fe200078e0205 */
[----:B------:R-:W-:-:S02]  /*5e70*/  ISETP.LT.AND P6, PT, R10, UR11, !P0 ;  /* 0x0000000b0a007c0c */ /* 0x000fc4000c7c1270 */
[----:B------:R-:W1:Y:S01]  /*5e80*/  LDS.128 R8, [R15+UR15+0x1000] ;  /* 0x0010000f0f087984 */ /* 0x000e620008000c00 */
[C---:B------:R-:W-:Y:S02]  /*5e90*/  PRMT R25, R6.reuse, 0x7772, RZ ;  /* 0x0000777206197816 */ /* 0x040fe400000000ff */
[----:B------:R-:W-:Y:S02]  /*5ea0*/  PRMT R27, R6, 0x7773, RZ ;  /* 0x00007773061b7816 */ /* 0x000fe400000000ff */
[----:B------:R-:W-:Y:S01]  /*5eb0*/  LOP3.LUT R2, R13, 0x34, RZ, 0xfc, !PT ;  /* 0x000000340d027812 */ /* 0x000fe200078efcff */
[----:B------:R3:W-:Y:S01]  /*5ec0*/  @P2 STG.E.U8 desc[UR16][R16.64], R25 ;  /* 0x0000001910002986 */ /* 0x0007e2000c101110 */
[-C--:B------:R-:W-:Y:S02]  /*5ed0*/  IADD3 R4, P2, PT, R5, R0.reuse, RZ ;  /* 0x0000000005047210 */ /* 0x080fe40007f5e0ff */
[----:B------:R-:W-:Y:S01]  /*5ee0*/  ISETP.LT.AND P5, PT, R2, UR11, !P0 ;  /* 0x0000000b02007c0c */ /* 0x000fe2000c7a1270 */
[----:B------:R4:W-:Y:S01]  /*5ef0*/  @P4 STG.E.U8 desc[UR16][R18.64], R27 ;  /* 0x0000001b12004986 */ /* 0x0009e2000c101110 */
[----:B------:R-:W-:-:S02]  /*5f00*/  IADD3 R20, P4, PT, R23, R0, RZ ;  /* 0x0000000017147210 */ /* 0x000fc40007f9e0ff */
[----:B------:R-:W-:Y:S02]  /*5f10*/  LOP3.LUT R2, R13, 0x38, RZ, 0xfc, !PT ;  /* 0x000000380d027812 */ /* 0x000fe400078efcff */
[-C--:B--2---:R-:W-:Y:S01]  /*5f20*/  LEA.HI.X.SX32 R21, R23, R14.reuse, 0x1, P4 ;  /* 0x0000000e17157211 */ /* 0x084fe200020f0eff */
[----:B------:R-:W-:Y:S01]  /*5f30*/  IMAD R23, R12, 0x4, R23 ;  /* 0x000000040c177824 */ /* 0x000fe200078e0217 */
[----:B------:R-:W-:Y:S01]  /*5f40*/  LEA.HI.X.SX32 R5, R5, R14, 0x1, P2 ;  /* 0x0000000e05057211 */ /* 0x000fe200010f0eff */
[----:B---3--:R-:W-:Y:S01]  /*5f50*/  VIADD R17, R3, 0x3c ;  /* 0x0000003c03117836 */ /* 0x008fe20000000000 */
[----:B------:R-:W-:Y:S02]  /*5f60*/  PRMT R29, R7, 0x7770, RZ ;  /* 0x00007770071d7816 */ /* 0x000fe400000000ff */
[----:B------:R-:W-:Y:S01]  /*5f70*/  ISETP.LT.AND P2, PT, R2, UR11, !P0 ;  /* 0x0000000b02007c0c */ /* 0x000fe2000c741270 */
[----:B----4-:R-:W-:Y:S01]  /*5f80*/  IMAD R19, R17, R12, RZ ;  /* 0x0000000c11137224 */ /* 0x010fe200078e02ff */
[----:B------:R-:W-:Y:S01]  /*5f90*/  PRMT R25, R7, 0x7771, RZ ;  /* 0x0000777107197816 */ /* 0x000fe200000000ff */
[----:B------:R2:W-:Y:S01]  /*5fa0*/  @P6 STG.E.U8 desc[UR16][R4.64], R29 ;  /* 0x0000001d04006986 */ /* 0x0005e2000c101110 */
[----:B------:R-:W-:-:S02]  /*5fb0*/  IADD3 R16, P4, PT, R23, R0, RZ ;  /* 0x0000000017107210 */ /* 0x000fc40007f9e0ff */
[----:B------:R-:W-:Y:S01]  /*5fc0*/  LOP3.LUT R2, R13, 0x40, RZ, 0xfc, !PT ;  /* 0x000000400d027812 */ /* 0x000fe200078efcff */
[----:B------:R3:W-:Y:S01]  /*5fd0*/  @P5 STG.E.U8 desc[UR16][R20.64], R25 ;  /* 0x0000001914005986 */ /* 0x0007e2000c101110 */
[----:B------:R-:W-:Y:S02]  /*5fe0*/  ISETP.LT.AND P5, PT, R17, UR11, !P0 ;  /* 0x0000000b11007c0c */ /* 0x000fe4000c7a1270 */
[----:B------:R-:W-:Y:S01]  /*5ff0*/  LEA.HI.X.SX32 R17, R23, R14, 0x1, P4 ;  /* 0x0000000e17117211 */ /* 0x000fe200020f0eff */
[----:B------:R-:W-:Y:S01]  /*6000*/  IMAD R23, R12, 0x8, R23 ;  /* 0x000000080c177824 */ /* 0x000fe200078e0217 */
[----:B------:R-:W-:Y:S02]  /*6010*/  PRMT R27, R7, 0x7772, RZ ;  /* 0x00007772071b7816 */ /* 0x000fe400000000ff */
[----:B------:R-:W-:Y:S02]  /*6020*/  ISETP.LT.AND P4, PT, R2, UR11, !P0 ;  /* 0x0000000b02007c0c */ /* 0x000fe4000c781270 */
[----:B--2---:R-:W-:Y:S01]  /*6030*/  IADD3 R4, P6, PT, R19, R0, RZ ;  /* 0x0000000013047210 */ /* 0x004fe20007fde0ff */
[----:B------:R2:W-:Y:S01]  /*6040*/  @P2 STG.E.U8 desc[UR16][R16.64], R27 ;  /* 0x0000001b10002986 */ /* 0x0005e2000c101110 */
[----:B------:R-:W-:Y:S01]  /*6050*/  LOP3.LUT R2, R13, 0x44, RZ, 0xfc, !PT ;  /* 0x000000440d027812 */ /* 0x000fe200078efcff */
[----:B---3--:R-:W-:Y:S01]  /*6060*/  IMAD R21, R12, 0x4, R23 ;  /* 0x000000040c157824 */ /* 0x008fe200078e0217 */
[----:B------:R-:W-:-:S02]  /*6070*/  LEA.HI.X.SX32 R5, R19, R14, 0x1, P6 ;  /* 0x0000000e13057211 */ /* 0x000fc400030f0eff */
[----:B------:R-:W-:Y:S02]  /*6080*/  IADD3 R6, P6, PT, R23, R0, RZ ;  /* 0x0000000017067210 */ /* 0x000fe40007fde0ff */
[----:B------:R-:W-:Y:S02]  /*6090*/  ISETP.LT.AND P2, PT, R2, UR11, !P0 ;  /* 0x0000000b02007c0c */ /* 0x000fe4000c741270 */
[----:B------:R-:W-:Y:S02]  /*60a0*/  PRMT R25, R7, 0x7773, RZ ;  /* 0x0000777307197816 */ /* 0x000fe400000000ff */
[----:B------:R-:W-:Y:S01]  /*60b0*/  LEA.HI.X.SX32 R7, R23, R14, 0x1, P6 ;  /* 0x0000000e17077211 */ /* 0x000fe200030f0eff */
[----:B--2---:R-:W-:Y:S01]  /*60c0*/  VIADD R17, R3, 0x4c ;  /* 0x0000004c03117836 */ /* 0x004fe20000000000 */
[----:B------:R-:W-:Y:S01]  /*60d0*/  IADD3 R18, P6, PT, R21, R0, RZ ;  /* 0x0000000015127210 */ /* 0x000fe20007fde0ff */
[----:B------:R2:W-:Y:S01]  /*60e0*/  @P5 STG.E.U8 desc[UR16][R4.64], R25 ;  /* 0x0000001904005986 */ /* 0x0005e2000c101110 */
[----:B-1----:R-:W-:-:S02]  /*60f0*/  PRMT R29, R8, 0x7770, RZ ;  /* 0x00007770081d7816 */ /* 0x002fc400000000ff */
[----:B------:R-:W-:Y:S01]  /*6100*/  LEA.HI.X.SX32 R19, R21, R14, 0x1, P6 ;  /* 0x0000000e15137211 */ /* 0x000fe200030f0eff */
[----:B------:R-:W-:Y:S01]  /*6110*/  IMAD R21, R12, 0x4, R21 ;  /* 0x000000040c157824 */ /* 0x000fe200078e0215 */
[----:B------:R-:W-:Y:S01]  /*6120*/  PRMT R27, R8, 0x7771, RZ ;  /* 0x00007771081b7816 */ /* 0x000fe200000000ff */
[----:B------:R1:W-:Y:S01]  /*6130*/  @P4 STG.E.U8 desc[UR16][R6.64], R29 ;  /* 0x0000001d06004986 */ /* 0x0003e2000c101110 */
[----:B------:R-:W-:Y:S02]  /*6140*/  LOP3.LUT R2, R13, 0x48, RZ, 0xfc, !PT ;  /* 0x000000480d027812 */ /* 0x000fe400078efcff */
[C---:B------:R-:W-:Y:S01]  /*6150*/  ISETP.LT.AND P6, PT, R17.reuse, UR11, !P0 ;  /* 0x0000000b11007c0c */ /* 0x040fe2000c7c1270 */
[----:B------:R3:W-:Y:S01]  /*6160*/  @P2 STG.E.U8 desc[UR16][R18.64], R27 ;  /* 0x0000001b12002986 */ /* 0x0007e2000c101110 */
[----:B------:R-:W-:Y:S01]  /*6170*/  ISETP.LT.AND P5, PT, R2, UR11, !P0 ;  /* 0x0000000b02007c0c */ /* 0x000fe2000c7a1270 */
[----:B--2---:R-:W-:Y:S01]  /*6180*/  IMAD R5, R17, R12, RZ ;  /* 0x0000000c11057224 */ /* 0x004fe200078e02ff */
[----:B------:R-:W-:-:S02]  /*6190*/  IADD3 R16, P2, PT, R21, R0, RZ ;  /* 0x0000000015107210 */ /* 0x000fc40007f5e0ff */
[----:B------:R-:W-:Y:S02]  /*61a0*/  LOP3.LUT R2, R13, 0x50, RZ, 0xfc, !PT ;  /* 0x000000500d027812 */ /* 0x000fe400078efcff */
[----:B------:R-:W-:Y:S01]  /*61b0*/  LEA.HI.X.SX32 R17, R21, R14, 0x1, P2 ;  /* 0x0000000e15117211 */ /* 0x000fe200010f0eff */
[----:B------:R-:W-:Y:S01]  /*61c0*/  IMAD R21, R12, 0x8, R21 ;  /* 0x000000080c157824 */ /* 0x000fe200078e0215 */
[----:B------:R-:W-:Y:S01]  /*61d0*/  IADD3 R4, P2, PT, R5, R0, RZ ;  /* 0x0000000005047210 */ /* 0x000fe20007f5e0ff */
[----:B-1----:R-:W-:Y:S01]  /*61e0*/  VIADD R29, R3, 0x7c ;  /* 0x0000007c031d7836 */ /* 0x002fe20000000000 */
[----:B------:R-:W-:Y:S01]  /*61f0*/  PRMT R23, R8, 0x7772, RZ ;  /* 0x0000777208177816 */ /* 0x000fe200000000ff */
[----:B---3--:R-:W-:Y:S01]  /*6200*/  IMAD R19, R12, 0x4, R21 ;  /* 0x000000040c137824 */ /* 0x008fe200078e0215 */
[----:B------:R-:W-:Y:S02]  /*6210*/  ISETP.LT.AND P4, PT, R2, UR11, !P0 ;  /* 0x0000000b02007c0c */ /* 0x000fe4000c781270 */
[----:B------:R-:W-:Y:S01]  /*6220*/  LOP3.LUT R2, R13, 0x54, RZ, 0xfc, !PT ;  /* 0x000000540d027812 */ /* 0x000fe200078efcff */
[----:B------:R1:W-:Y:S01]  /*6230*/  @P5 STG.E.U8 desc[UR16][R16.64], R23 ;  /* 0x0000001710005986 */ /* 0x0003e2000c101110 */
[----:B------:R-:W-:-:S02]  /*6240*/  LEA.HI.X.SX32 R5, R5, R14, 0x1, P2 ;  /* 0x0000000e05057211 */ /* 0x000fc400010f0eff */
[----:B------:R-:W-:Y:S02]  /*6250*/  PRMT R27, R8, 0x7773, RZ ;  /* 0x00007773081b7816 */ /* 0x000fe400000000ff */
[----:B------:R-:W-:Y:S02]  /*6260*/  ISETP.LT.AND P2, PT, R2, UR11, !P0 ;  /* 0x0000000b02007c0c */ /* 0x000fe4000c741270 */
[----:B------:R-:W-:Y:S01]  /*6270*/  IADD3 R6, P5, PT, R21, R0, RZ ;  /* 0x0000000015067210 */ /* 0x000fe20007fbe0ff */
[----:B------:R2:W-:Y:S01]  /*6280*/  @P6 STG.E.U8 desc[UR16][R4.64], R27 ;  /* 0x0000001b04006986 */ /* 0x0005e2000c101110 */
[----:B------:R-:W-:Y:S02]  /*6290*/  PRMT R25, R9, 0x7770, RZ ;  /* 0x0000777009197816 */ /* 0x000fe400000000ff */
[----:B------:R-:W-:Y:S01]  /*62a0*/  LEA.HI.X.SX32 R7, R21, R14, 0x1, P5 ;  /* 0x0000000e15077211 */ /* 0x000fe200028f0eff */
[----:B------:R-:W-:Y:S01]  /*62b0*/  IMAD R21, R12, 0x4, R19 ;  /* 0x000000040c157824 */ /* 0x000fe200078e0213 */
[----:B-1----:R-:W-:-:S02]  /*62c0*/  IADD3 R16, P6, PT, R19, R0, RZ ;  /* 0x0000000013107210 */ /* 0x002fc40007fde0ff */
[----:B------:R-:W-:Y:S01]  /*62d0*/  PRMT R23, R9, 0x7771, RZ ;  /* 0x0000777109177816 */ /* 0x000fe200000000ff */
[----:B------:R-:W-:Y:S01]  /*62e0*/  @P4 STG.E.U8 desc[UR16][R6.64], R25 ;  /* 0x0000001906004986 */ /* 0x000fe2000c101110 */
[----:B------:R-:W-:Y:S01]  /*62f0*/  LEA.HI.X.SX32 R17, R19, R14, 0x1, P6 ;  /* 0x0000000e13117211 */ /* 0x000fe200030f0eff */
[----:B------:R-:W-:Y:S01]  /*6300*/  VIADD R19, R3, 0x5c ;  /* 0x0000005c03137836 */ /* 0x000fe20000000000 */
[----:B------:R-:W-:Y:S02]  /*6310*/  LOP3.LUT R2, R13, 0x58, RZ, 0xfc, !PT ;  /* 0x000000580d027812 */ /* 0x000fe400078efcff */
[----:B------:R-:W-:Y:S01]  /*6320*/  IADD3 R18, P6, PT, R21, R0, RZ ;  /* 0x0000000015127210 */ /* 0x000fe20007fde0ff */
[C---:B--2---:R-:W-:Y:S01]  /*6330*/  IMAD R5, R19.reuse, R12, RZ ;  /* 0x0000000c13057224 */ /* 0x044fe200078e02ff */
[----:B------:R1:W-:Y:S01]  /*6340*/  @P2 STG.E.U8 desc[UR16][R16.64], R23 ;  /* 0x0000001710002986 */ /* 0x0003e2000c101110 */
[----:B------:R-:W-:Y:S02]  /*6350*/  ISETP.LT.AND P5, PT, R2, UR11, !P0 ;  /* 0x0000000b02007c0c */ /* 0x000fe4000c7a1270 */
[----:B------:R-:W-:-:S02]  /*6360*/  ISETP.LT.AND P2, PT, R19, UR11, !P0 ;  /* 0x0000000b13007c0c */ /* 0x000fc4000c741270 */
[----:B------:R-:W-:Y:S01]  /*6370*/  LEA.HI.X.SX32 R19, R21, R14, 0x1, P6 ;  /* 0x0000000e15137211 */ /* 0x000fe200030f0eff */
[C---:B------:R-:W-:Y:S01]  /*6380*/  IMAD R21, R12.reuse, 0x8, R21 ;  /* 0x000000080c157824 */ /* 0x040fe200078e0215 */
[----:B------:R-:W-:Y:S02]  /*6390*/  IADD3 R4, P6, PT, R5, R0, RZ ;  /* 0x0000000005047210 */ /* 0x000fe40007fde0ff */
[----:B------:R-:W-:Y:S02]  /*63a0*/  LOP3.LUT R2, R13, 0x60, RZ, 0xfc, !PT ;  /* 0x000000600d027812 */ /* 0x000fe400078efcff */
[----:B------:R-:W-:Y:S01]  /*63b0*/  LEA.HI.X.SX32 R5, R5, R14, 0x1, P6 ;  /* 0x0000000e05057211 */ /* 0x000fe200030f0eff */
[----:B-1----:R-:W-:Y:S01]  /*63c0*/  IMAD R17, R12, 0x4, R21 ;  /* 0x000000040c117824 */ /* 0x002fe200078e0215 */
[----:B------:R-:W-:Y:S02]  /*63d0*/  IADD3 R6, P6, PT, R21, R0, RZ ;  /* 0x0000000015067210 */ /* 0x000fe40007fde0ff */
[----:B------:R-:W-:-:S02]  /*63e0*/  PRMT R27, R9, 0x7772, RZ ;  /* 0x00007772091b7816 */ /* 0x000fc400000000ff */
[----:B------:R-:W-:Y:S02]  /*63f0*/  ISETP.LT.AND P4, PT, R2, UR11, !P0 ;  /* 0x0000000b02007c0c */ /* 0x000fe4000c781270 */
[----:B------:R-:W-:Y:S01]  /*6400*/  LOP3.LUT R2, R13, 0x64, RZ, 0xfc, !PT ;  /* 0x000000640d027812 */ /* 0x000fe200078efcff */
[----:B------:R1:W-:Y:S01]  /*6410*/  @P5 STG.E.U8 desc[UR16][R18.64], R27 ;  /* 0x0000001b12005986 */ /* 0x0003e2000c101110 */
[----:B------:R-:W-:Y:S02]  /*6420*/  LEA.HI.X.SX32 R7, R21, R14, 0x1, P6 ;  /* 0x0000000e15077211 */ /* 0x000fe400030f0eff */
[----:B------:R-:W-:Y:S02]  /*6430*/  IADD3 R8, P6, PT, R17, R0, RZ ;  /* 0x0000000011087210 */ /* 0x000fe40007fde0ff */
[----:B------:R-:W-:Y:S02]  /*6440*/  ISETP.LT.AND P5, PT, R2, UR11, !P0 ;  /* 0x0000000b02007c0c */ /* 0x000fe4000c7a1270 */
[----:B------:R-:W-:-:S02]  /*6450*/  PRMT R25, R9, 0x7773, RZ ;  /* 0x0000777309197816 */ /* 0x000fc400000000ff */
[----:B------:R-:W-:Y:S02]  /*6460*/  LEA.HI.X.SX32 R9, R17, R14, 0x1, P6 ;  /* 0x0000000e11097211 */ /* 0x000fe400030f0eff */
[----:B------:R-:W-:Y:S01]  /*6470*/  PRMT R23, R10, 0x7770, RZ ;  /* 0x000077700a177816 */ /* 0x000fe200000000ff */
[----:B-1----:R-:W-:Y:S01]  /*6480*/  IMAD R19, R12, 0x4, R17 ;  /* 0x000000040c137824 */ /* 0x002fe200078e0211 */
[----:B------:R1:W-:Y:S01]  /*6490*/  @P2 STG.E.U8 desc[UR16][R4.64], R25 ;  /* 0x0000001904002986 */ /* 0x0003e2000c101110 */
[----:B------:R-:W-:Y:S01]  /*64a0*/  VIADD R17, R3, 0x6c ;  /* 0x0000006c03117836 */ /* 0x000fe20000000000 */
[----:B------:R-:W-:Y:S02]  /*64b0*/  PRMT R21, R10, 0x7771, RZ ;  /* 0x000077710a157816 */ /* 0x000fe400000000ff */
[----:B------:R-:W-:Y:S01]  /*64c0*/  @P4 STG.E.U8 desc[UR16][R6.64], R23 ;  /* 0x0000001706004986 */ /* 0x000fe2000c101110 */
[----:B------:R-:W-:Y:S02]  /*64d0*/  LOP3.LUT R2, R13, 0x68, RZ, 0xfc, !PT ;  /* 0x000000680d027812 */ /* 0x000fe400078efcff */
[----:B------:R-:W-:Y:S01]  /*64e0*/  IADD3 R16, P4, PT, R19, R0, RZ ;  /* 0x0000000013107210 */ /* 0x000fe20007f9e0ff */
[----:B------:R2:W-:Y:S01]  /*64f0*/  @P5 STG.E.U8 desc[UR16][R8.64], R21 ;  /* 0x0000001508005986 */ /* 0x0005e2000c101110 */
[----:B------:R-:W-:-:S02]  /*6500*/  ISETP.LT.AND P5, PT, R17, UR11, !P0 ;  /* 0x0000000b11007c0c */ /* 0x000fc4000c7a1270 */
[----:B------:R-:W-:Y:S01]  /*6510*/  ISETP.LT.AND P2, PT, R2, UR11, !P0 ;  /* 0x0000000b02007c0c */ /* 0x000fe2000c741270 */
[----:B-1----:R-:W-:Y:S01]  /*6520*/  IMAD R5, R17, R12, RZ ;  /* 0x0000000c11057224 */ /* 0x002fe200078e02ff */
[----:B------:R-:W-:Y:S02]  /*6530*/  LEA.HI.X.SX32 R17, R19, R14, 0x1, P4 ;  /* 0x0000000e13117211 */ /* 0x000fe400020f0eff */
[----:B------:R-:W-:Y:S02]  /*6540*/  LOP3.LUT R2, R13, 0x70, RZ, 0xfc, !PT ;  /* 0x000000700d027812 */ /* 0x000fe400078efcff */
[C---:B------:R-:W-:Y:S02]  /*6550*/  IADD3 R18, P6, PT, R5.reuse, R0, RZ ;  /* 0x0000000005127210 */ /* 0x040fe40007fde0ff */
[----:B------:R-:W-:Y:S01]  /*6560*/  ISETP.LT.AND P4, PT, R2, UR11, !P0 ;  /* 0x0000000b02007c0c */ /* 0x000fe2000c781270 */
[----:B--2---:R-:W-:Y:S01]  /*6570*/  IMAD R21, R12, 0x8, R19 ;  /* 0x000000080c157824 */ /* 0x004fe200078e0213 */
[----:B------:R-:W-:-:S02]  /*6580*/  LEA.HI.X.SX32 R19, R5, R14, 0x1, P6 ;  /* 0x0000000e05137211 */ /* 0x000fc400030f0eff */
[----:B------:R1:W2:Y:S01]  /*6590*/  LDS.128 R4, [R15+UR15+0x2000] ;  /* 0x0020000f0f047984 */ /* 0x0002a20008000c00 */
[C---:B------:R-:W-:Y:S02]  /*65a0*/  PRMT R27, R10.reuse, 0x7772, RZ ;  /* 0x000077720a1b7816 */ /* 0x040fe400000000ff */
[----:B------:R-:W-:Y:S02]  /*65b0*/  IADD3 R8, P6, PT, R21, R0, RZ ;  /* 0x0000000015087210 */ /* 0x000fe40007fde0ff */
[----:B------:R-:W-:Y:S01]  /*65c0*/  LOP3.LUT R2, R13, 0x74, RZ, 0xfc, !PT ;  /* 0x000000740d027812 */ /* 0x000fe200078efcff */
[----:B------:R3:W-:Y:S01]  /*65d0*/  @P2 STG.E.U8 desc[UR16][R16.64], R27 ;  /* 0x0000001b10002986 */ /* 0x0007e2000c101110 */
[----:B------:R-:W-:Y:S02]  /*65e0*/  PRMT R25, R10, 0x7773, RZ ;  /* 0x000077730a197816 */ /* 0x000fe400000000ff */
[----:B------:R-:W-:Y:S01]  /*65f0*/  LEA.HI.X.SX32 R9, R21, R14, 0x1, P6 ;  /* 0x0000000e15097211 */ /* 0x000fe200030f0eff */
[----:B------:R-:W-:Y:S01]  /*6600*/  IMAD R21, R12, 0x4, R21 ;  /* 0x000000040c157824 */ /* 0x000fe200078e0215 */
[----:B------:R-:W-:Y:S01]  /*6610*/  PRMT R23, R11, 0x7770, RZ ;  /* 0x000077700b177816 */ /* 0x000fe200000000ff */
[----:B------:R4:W-:Y:S01]  /*6620*/  @P5 STG.E.U8 desc[UR16][R18.64], R25 ;  /* 0x0000001912005986 */ /* 0x0009e2000c101110 */
[----:B------:R-:W-:Y:S01]  /*6630*/  ISETP.LT.AND P2, PT, R2, UR11, !P0 ;  /* 0x0000000b02007c0c */ /* 0x000fe2000c741270 */
[----:B-1----:R-:W-:Y:S01]  /*6640*/  IMAD R15, R12, 0x4, R21 ;  /* 0x000000040c0f7824 */ /* 0x002fe200078e0215 */
[----:B------:R-:W-:Y:S01]  /*6650*/  LOP3.LUT R2, R13, 0x78, RZ, 0xfc, !PT ;  /* 0x000000780d027812 */ /* 0x000fe200078efcff */
[----:B------:R1:W-:Y:S01]  /*6660*/  @P4 STG.E.U8 desc[UR16][R8.64], R23 ;  /* 0x0000001708004986 */ /* 0x0003e2000c101110 */
[----:B---3--:R-:W-:-:S02]  /*6670*/  IADD3 R16, P4, PT, R21, R0, RZ ;  /* 0x0000000015107210 */ /* 0x008fc40007f9e0ff */
[----:B------:R-:W-:Y:S02]  /*6680*/  ISETP.LT.AND P5, PT, R2, UR11, !P0 ;  /* 0x0000000b02007c0c */ /* 0x000fe4000c7a1270 */
[----:B------:R-:W-:Y:S01]  /*6690*/  LEA.HI.X.SX32 R17, R21, R14, 0x1, P4 ;  /* 0x0000000e15117211 */ /* 0x000fe200020f0eff */
[----:B------:R-:W-:Y:S01]  /*66a0*/  IMAD R21, R29, R12, RZ ;  /* 0x0000000c1d157224 */ /* 0x000fe200078e02ff */
[----:B------:R-:W-:Y:S02]  /*66b0*/  PRMT R27, R11, 0x7771, RZ ;  /* 0x000077710b1b7816 */ /* 0x000fe400000000ff */
[----:B----4-:R-:W-:Y:S02]  /*66c0*/  IADD3 R18, P6, PT, R15, R0, RZ ;  /* 0x000000000f127210 */ /* 0x010fe40007fde0ff */
[----:B------:R-:W-:Y:S01]  /*66d0*/  LOP3.LUT R2, R13, 0x80, RZ, 0xfc, !PT ;  /* 0x000000800d027812 */ /* 0x000fe200078efcff */
[----:B------:R3:W-:Y:S01]  /*66e0*/  @P2 STG.E.U8 desc[UR16][R16.64], R27 ;  /* 0x0000001b10002986 */ /* 0x0007e2000c101110 */
[----:B------:R-:W-:Y:S01]  /*66f0*/  LEA.HI.X.SX32 R19, R15, R14, 0x1, P6 ;  /* 0x0000000e0f137211 */ /* 0x000fe200030f0eff */
[----:B------:R-:W-:Y:S01]  /*6700*/  IMAD R15, R12, 0x8, R15 ;  /* 0x000000080c0f7824 */ /* 0x000fe200078e020f */
[----:B-1----:R-:W-:-:S02]  /*6710*/  IADD3 R8, P6, PT, R21, R0, RZ ;  /* 0x0000000015087210 */ /* 0x002fc40007fde0ff */
[----:B------:R-:W-:Y:S02]  /*6720*/  PRMT R25, R11, 0x7772, RZ ;  /* 0x000077720b197816 */ /* 0x000fe400000000ff */
[----:B------:R-:W-:Y:S02]  /*6730*/  ISETP.LT.AND P2, PT, R2, UR11, !P0 ;  /* 0x0000000b02007c0c */ /* 0x000fe4000c741270 */
[----:B------:R-:W-:Y:S01]  /*6740*/  ISETP.LT.AND P4, PT, R29, UR11, !P0 ;  /* 0x0000000b1d007c0c */ /* 0x000fe2000c781270 */
[----:B------:R-:W-:Y:S01]  /*6750*/  @P5 STG.E.U8 desc[UR16][R18.64], R25 ;  /* 0x0000001912005986 */ /* 0x000fe2000c101110 */
[----:B------:R-:W-:Y:S02]  /*6760*/  LOP3.LUT R2, R13, 0x84, RZ, 0xfc, !PT ;  /* 0x000000840d027812 */ /* 0x000fe400078efcff */
[----:B------:R-:W-:Y:S01]  /*6770*/  LEA.HI.X.SX32 R9, R21, R14, 0x1, P6 ;  /* 0x0000000e15097211 */ /* 0x000fe200030f0eff */
[----:B------:R-:W-:Y:S01]  /*6780*/  IMAD R21, R12, 0x4, R15 ;  /* 0x000000040c157824 */ /* 0x000fe200078e020f */
[----:B------:R-:W-:-:S02]  /*6790*/  IADD3 R10, P6, PT, R15, R0, RZ ;  /* 0x000000000f0a7210 */ /* 0x000fc40007fde0ff */
[----:B------:R-:W-:Y:S02]  /*67a0*/  ISETP.LT.AND P5, PT, R2, UR11, !P0 ;  /* 0x0000000b02007c0c */ /* 0x000fe4000c7a1270 */
[----:B------:R-:W-:Y:S02]  /*67b0*/  PRMT R23, R11, 0x7773, RZ ;  /* 0x000077730b177816 */ /* 0x000fe400000000ff */
[----:B------:R-:W-:Y:S01]  /*67c0*/  LEA.HI.X.SX32 R11, R15, R14, 0x1, P6 ;  /* 0x0000000e0f0b7211 */ /* 0x000fe200030f0eff */
[----:B------:R-:W-:Y:S01]  /*67d0*/  VIADD R15, R3, 0x8c ;  /* 0x0000008c030f7836 */ /* 0x000fe20000000000 */
[----:B---3--:R-:W-:Y:S01]  /*67e0*/  IADD3 R16, P6, PT, R21, R0, RZ ;  /* 0x0000000015107210 */ /* 0x008fe20007fde0ff */
[----:B------:R1:W-:Y:S01]  /*67f0*/  @P4 STG.E.U8 desc[UR16][R8.64], R23 ;  /* 0x0000001708004986 */ /* 0x0003e2000c101110 */
[----:B------:R-:W-:Y:S02]  /*6800*/  LOP3.LUT R2, R13, 0x88, RZ, 0xfc, !PT ;  /* 0x000000880d027812 */ /* 0x000fe400078efcff */
[----:B--2---:R-:W-:-:S02]  /*6810*/  PRMT R29, R4, 0x7770, RZ ;  /* 0x00007770041d7816 */ /* 0x004fc400000000ff */
[----:B------:R-:W-:Y:S02]  /*6820*/  PRMT R27, R4, 0x7771, RZ ;  /* 0x00007771041b7816 */ /* 0x000fe400000000ff */
[----:B------:R-:W-:Y:S01]  /*6830*/  LEA.HI.X.SX32 R17, R21, R14, 0x1, P6 ;  /* 0x0000000e15117211 */ /* 0x000fe200030f0eff */
[----:B------:R-:W-:Y:S01]  /*6840*/  IMAD R21, R12, 0x4, R21 ;  /* 0x000000040c157824 */ /* 0x000fe200078e0215 */
[----:B------:R-:W-:Y:S01]  /*6850*/  ISETP.LT.AND P4, PT, R2, UR11, !P0 ;  /* 0x0000000b02007c0c */ /* 0x000fe2000c781270 */
[----:B------:R2:W-:Y:S01]  /*6860*/  @P2 STG.E.U8 desc[UR16][R10.64], R29 ;  /* 0x0000001d0a002986 */ /* 0x0005e2000c101110 */
[C---:B------:R-:W-:Y:S01]  /*6870*/  ISETP.LT.AND P2, PT, R15.reuse, UR11, !P0 ;  /* 0x0000000b0f007c0c */ /* 0x040fe2000c741270 */
[----:B------:R-:W-:Y:S01]  /*6880*/  IMAD R15, R15, R12, RZ ;  /* 0x0000000c0f0f7224 */ /* 0x000fe200078e02ff */
[----:B------:R-:W-:Y:S01]  /*6890*/  LOP3.LUT R2, R13, 0x90, RZ, 0xfc, !PT ;  /* 0x000000900d027812 */ /* 0x000fe200078efcff */
[----:B------:R3:W-:Y:S01]  /*68a0*/  @P5 STG.E.U8 desc[UR16][R16.64], R27 ;  /* 0x0000001b10005986 */ /* 0x0007e2000c101110 */
[----:B-1----:R-:W-:-:S02]  /*68b0*/  IADD3 R8, P5, PT, R21, R0, RZ ;  /* 0x0000000015087210 */ /* 0x002fc40007fbe0ff */
[----:B------:R-:W-:Y:S02]  /*68c0*/  PRMT R19, R4, 0x7772, RZ ;  /* 0x0000777204137816 */ /* 0x000fe400000000ff */
[----:B------:R-:W-:Y:S01]  /*68d0*/  LEA.HI.X.SX32 R9, R21, R14, 0x1, P5 ;  /* 0x0000000e15097211 */ /* 0x000fe200028f0eff */
[----:B------:R-:W-:Y:S01]  /*68e0*/  IMAD R21, R12, 0x8, R21 ;  /* 0x000000080c157824 */ /* 0x000fe200078e0215 */
[----:B------:R-:W-:Y:S02]  /*68f0*/  ISETP.LT.AND P5, PT, R2, UR11, !P0 ;  /* 0x0000000b02007c0c */ /* 0x000fe4000c7a1270 */
[----:B--2---:R-:W-:Y:S01]  /*6900*/  IADD3 R10, P6, PT, R15, R0, RZ ;  /* 0x000000000f0a7210 */ /* 0x004fe20007fde0ff */
[----:B------:R1:W-:Y:S01]  /*6910*/  @P4 STG.E.U8 desc[UR16][R8.64], R19 ;  /* 0x0000001308004986 */ /* 0x0003e2000c101110 */
[----:B------:R-:W-:Y:S02]  /*6920*/  LOP3.LUT R2, R13, 0x94, RZ, 0xfc, !PT ;  /* 0x000000940d027812 */ /* 0x000fe400078efcff */
[----:B------:R-:W-:Y:S01]  /*6930*/  LEA.HI.X.SX32 R11, R15, R14, 0x1, P6 ;  /* 0x0000000e0f0b7211 */ /* 0x000fe200030f0eff */
[----:B------:R-:W-:Y:S01]  /*6940*/  IMAD R15, R12, 0x4, R21 ;  /* 0x000000040c0f7824 */ /* 0x000fe200078e0215 */
[----:B---3--:R-:W-:-:S02]  /*6950*/  IADD3 R16, P4, PT, R21, R0, RZ ;  /* 0x0000000015107210 */ /* 0x008fc40007f9e0ff */
[----:B------:R-:W-:Y:S02]  /*6960*/  ISETP.LT.AND P6, PT, R2, UR11, !P0 ;  /* 0x0000000b02007c0c */ /* 0x000fe4000c7c1270 */
[----:B------:R-:W-:Y:S01]  /*6970*/  LEA.HI.X.SX32 R17, R21, R14, 0x1, P4 ;  /* 0x0000000e15117211 */ /* 0x000fe200020f0eff */
[----:B------:R-:W-:Y:S01]  /*6980*/  IMAD R21, R12, 0x4, R15 ;  /* 0x000000040c157824 */ /* 0x000fe200078e020f */
[----:B------:R-:W-:Y:S02]  /*6990*/  PRMT R27, R4, 0x7773, RZ ;  /* 0x00007773041b7816 */ /* 0x000fe400000000ff */
[----:B-1----:R-:W-:Y:S02]  /*69a0*/  IADD3 R8, P4, PT, R15, R0, RZ ;  /* 0x000000000f087210 */ /* 0x002fe40007f9e0ff */
[----:B------:R-:W-:Y:S01]  /*69b0*/  LOP3.LUT R2, R13, 0x98, RZ, 0xfc, !PT ;  /* 0x000000980d027812 */ /* 0x000fe200078efcff */
[----:B------:R1:W-:Y:S01]  /*69c0*/  @P2 STG.E.U8 desc[UR16][R10.64], R27 ;  /* 0x0000001b0a002986 */ /* 0x0003e2000c101110 */
[----:B------:R-:W-:-:S02]  /*69d0*/  PRMT R25, R5, 0x7770, RZ ;  /* 0x0000777005197816 */ /* 0x000fc400000000ff */
[----:B------:R-:W-:Y:S01]  /*69e0*/  LEA.HI.X.SX32 R9, R15, R14, 0x1, P4 ;  /* 0x0000000e0f097211 */ /* 0x000fe200020f0eff */
[----:B------:R-:W-:Y:S01]  /*69f0*/  VIADD R15, R3, 0x9c ;  /* 0x0000009c030f7836 */ /* 0x000fe20000000000 */
[----:B------:R-:W-:Y:S01]  /*6a00*/  PRMT R23, R5, 0x7771, RZ ;  /* 0x0000777105177816 */ /* 0x000fe200000000ff */
[----:B------:R2:W-:Y:S01]  /*6a10*/  @P5 STG.E.U8 desc[UR16][R16.64], R25 ;  /* 0x0000001910005986 */ /* 0x0005e2000c101110 */
[----:B------:R-:W-:Y:S02]  /*6a20*/  ISETP.LT.AND P2, PT, R2, UR11, !P0 ;  /* 0x0000000b02007c0c */ /* 0x000fe4000c741270 */
[----:B------:R-:W-:Y:S01]  /*6a30*/  IADD3 R18, P5, PT, R21, R0, RZ ;  /* 0x0000000015127210 */ /* 0x000fe20007fbe0ff */
[----:B------:R3:W-:Y:S01]  /*6a40*/  @P6 STG.E.U8 desc[UR16][R8.64], R23 ;  /* 0x0000001708006986 */ /* 0x0007e2000c101110 */
[----:B------:R-:W-:Y:S01]  /*6a50*/  LOP3.LUT R2, R13, 0xa0, RZ, 0xfc, !PT ;  /* 0x000000a00d027812 */ /* 0x000fe200078efcff */
[C---:B-1----:R-:W-:Y:S01]  /*6a60*/  IMAD R11, R15.reuse, R12, RZ ;  /* 0x0000000c0f0b7224 */ /* 0x042fe200078e02ff */
[----:B------:R-:W-:-:S02]  /*6a70*/  ISETP.LT.AND P6, PT, R15, UR11, !P0 ;  /* 0x0000000b0f007c0c */ /* 0x000fc4000c7c1270 */
[----:B------:R-:W-:Y:S01]  /*6a80*/  LEA.HI.X.SX32 R19, R21, R14, 0x1, P5 ;  /* 0x0000000e15137211 */ /* 0x000fe200028f0eff */
[----:B------:R-:W-:Y:S01]  /*6a90*/  IMAD R21, R12, 0x8, R21 ;  /* 0x000000080c157824 */ /* 0x000fe200078e0215 */
[----:B------:R-:W-:Y:S01]  /*6aa0*/  PRMT R15, R5, 0x7772, RZ ;  /* 0x00007772050f7816 */ /* 0x000fe200000000ff */
[----:B--2---:R-:W-:Y:S01]  /*6ab0*/  VIADD R17, R3, 0xac ;  /* 0x000000ac03117836 */ /* 0x004fe20000000000 */
[----:B------:R-:W-:Y:S02]  /*6ac0*/  IADD3 R10, P5, PT, R11, R0, RZ ;  /* 0x000000000b0a7210 */ /* 0x000fe40007fbe0ff */
[----:B------:R-:W-:Y:S01]  /*6ad0*/  ISETP.LT.AND P4, PT, R2, UR11, !P0 ;  /* 0x0000000b02007c0c */ /* 0x000fe2000c781270 */
[----:B------:R1:W-:Y:S01]  /*6ae0*/  @P2 STG.E.U8 desc[UR16][R18.64], R15 ;  /* 0x0000000f12002986 */ /* 0x0003e2000c101110 */
[----:B------:R-:W-:Y:S02]  /*6af0*/  LOP3.LUT R2, R13, 0xa8, RZ, 0xfc, !PT ;  /* 0x000000a80d027812 */ /* 0x000fe400078efcff */
[----:B------:R-:W-:-:S02]  /*6b00*/  LEA.HI.X.SX32 R11, R11, R14, 0x1, P5 ;  /* 0x0000000e0b0b7211 */ /* 0x000fc400028f0eff */
[----:B------:R-:W-:Y:S02]  /*6b10*/  IADD3 R4, P5, PT, R21, R0, RZ ;  /* 0x0000000015047210 */ /* 0x000fe40007fbe0ff */
[----:B------:R-:W-:Y:S02]  /*6b20*/  PRMT R25, R5, 0x7773, RZ ;  /* 0x0000777305197816 */ /* 0x000fe400000000ff */
[----:B------:R-:W-:Y:S02]  /*6b30*/  ISETP.LT.AND P2, PT, R2, UR11, !P0 ;  /* 0x0000000b02007c0c */ /* 0x000fe4000c741270 */
[----:B------:R-:W-:Y:S01]  /*6b40*/  LOP3.LUT R2, R13, 0xa4, RZ, 0xfc, !PT ;  /* 0x000000a40d027812 */ /* 0x000fe200078efcff */
[----:B------:R2:W-:Y:S01]  /*6b50*/  @P6 STG.E.U8 desc[UR16][R10.64], R25 ;  /* 0x000000190a006986 */ /* 0x0005e2000c101110 */
[----:B------:R-:W-:Y:S01]  /*6b60*/  LEA.HI.X.SX32 R5, R21, R14, 0x1, P5 ;  /* 0x0000000e15057211 */ /* 0x000fe200028f0eff */
[----:B------:R-:W-:Y:S01]  /*6b70*/  IMAD R21, R12, 0x4, R21 ;  /* 0x000000040c157824 */ /* 0x000fe200078e0215 */
[----:B---3--:R-:W-:-:S02]  /*6b80*/  PRMT R23, R6, 0x7770, RZ ;  /* 0x0000777006177816 */ /* 0x008fc400000000ff */
[----:B------:R-:W-:Y:S01]  /*6b90*/  ISETP.LT.AND P6, PT, R2, UR11, !P0 ;  /* 0x0000000b02007c0c */ /* 0x000fe2000c7c1270 */
[----:B-1----:R-:W-:Y:S01]  /*6ba0*/  IMAD R15, R12, 0x4, R21 ;  /* 0x000000040c0f7824 */ /* 0x002fe200078e0215 */
[----:B------:R-:W-:Y:S01]  /*6bb0*/  PRMT R19, R6, 0x7771, RZ ;  /* 0x0000777106137816 */ /* 0x000fe200000000ff */
[----:B------:R1:W-:Y:S01]  /*6bc0*/  @P4 STG.E.U8 desc[UR16][R4.64], R23 ;  /* 0x0000001704004986 */ /* 0x0003e2000c101110 */
[----:B------:R-:W-:Y:S02]  /*6bd0*/  IADD3 R8, P4, PT, R21, R0, RZ ;  /* 0x0000000015087210 */ /* 0x000fe40007f9e0ff */
[C---:B------:R-:W-:Y:S01]  /*6be0*/  ISETP.LT.AND P5, PT, R17.reuse, UR11, !P0 ;  /* 0x0000000b11007c0c */ /* 0x040fe2000c7a1270 */
[----:B--2---:R-:W-:Y:S01]  /*6bf0*/  IMAD R11, R17, R12, RZ ;  /* 0x0000000c110b7224 */ /* 0x004fe200078e02ff */
[----:B------:R-:W-:Y:S02]  /*6c00*/  LEA.HI.X.SX32 R9, R21, R14, 0x1, P4 ;  /* 0x0000000e15097211 */ /* 0x000fe400020f0eff */
[----:B------:R-:W-:-:S02]  /*6c10*/  IADD3 R16, P4, PT, R15, R0, RZ ;  /* 0x000000000f107210 */ /* 0x000fc40007f9e0ff */
[----:B------:R-:W-:Y:S01]  /*6c20*/  LOP3.LUT R2, R13, 0xb0, RZ, 0xfc, !PT ;  /* 0x000000b00d027812 */ /* 0x000fe200078efcff */
[----:B------:R2:W-:Y:S01]  /*6c30*/  @P6 STG.E.U8 desc[UR16][R8.64], R19 ;  /* 0x0000001308006986 */ /* 0x0005e2000c101110 */
[----:B------:R-:W-:Y:S01]  /*6c40*/  LEA.HI.X.SX32 R17, R15, R14, 0x1, P4 ;  /* 0x0000000e0f117211 */ /* 0x000fe200020f0eff */
[----:B------:R-:W-:Y:S01]  /*6c50*/  IMAD R15, R12, 0x8, R15 ;  /* 0x000000080c0f7824 */ /* 0x000fe200078e020f */
[C---:B-1----:R-:W-:Y:S02]  /*6c60*/  IADD3 R4, P6, PT, R11.reuse, R0, RZ ;  /* 0x000000000b047210 */ /* 0x042fe40007fde0ff */
[C---:B------:R-:W-:Y:S02]  /*6c70*/  PRMT R21, R6.reuse, 0x7772, RZ ;  /* 0x0000777206157816 */ /* 0x040fe400000000ff */
[----:B------:R-:W-:Y:S02]  /*6c80*/  LEA.HI.X.SX32 R5, R11, R14, 0x1, P6 ;  /* 0x0000000e0b057211 */ /* 0x000fe400030f0eff */
[----:B------:R-:W-:Y:S01]  /*6c90*/  PRMT R25, R6, 0x7773, RZ ;  /* 0x0000777306197816 */ /* 0x000fe200000000ff */
[----:B------:R1:W-:Y:S01]  /*6ca0*/  @P2 STG.E.U8 desc[UR16][R16.64], R21 ;  /* 0x0000001510002986 */ /* 0x0003e2000c101110 */
[----:B------:R-:W-:Y:S01]  /*6cb0*/  ISETP.LT.AND P4, PT, R2, UR11, !P0 ;  /* 0x0000000b02007c0c */ /* 0x000fe2000c781270 */
[----:B--2---:R-:W-:Y:S01]  /*6cc0*/  IMAD R19, R12, 0x4, R15 ;  /* 0x000000040c137824 */ /* 0x004fe200078e020f */
[----:B------:R-:W-:Y:S01]  /*6cd0*/  LOP3.LUT R2, R13, 0xb4, RZ, 0xfc, !PT ;  /* 0x000000b40d027812 */ /* 0x000fe200078efcff */
[----:B------:R2:W-:Y:S01]  /*6ce0*/  @P5 STG.E.U8 desc[UR16][R4.64], R25 ;  /* 0x0000001904005986 */ /* 0x0005e2000c101110 */
[----:B------:R-:W-:-:S02]  /*6cf0*/  IADD3 R10, P2, PT, R15, R0, RZ ;  /* 0x000000000f0a7210 */ /* 0x000fc40007f5e0ff */
[----:B------:R-:W-:Y:S02]  /*6d00*/  IADD3 R8, P5, PT, R19, R0, RZ ;  /* 0x0000000013087210 */ /* 0x000fe40007fbe0ff */
[----:B------:R-:W-:Y:S02]  /*6d10*/  ISETP.LT.AND P6, PT, R2, UR11, !P0 ;  /* 0x0000000b02007c0c */ /* 0x000fe4000c7c1270 */
[----:B------:R-:W-:Y:S02]  /*6d20*/  LOP3.LUT R2, R13, 0xb8, RZ, 0xfc, !PT ;  /* 0x000000b80d027812 */ /* 0x000fe400078efcff */
[-C--:B------:R-:W-:Y:S01]  /*6d30*/  LEA.HI.X.SX32 R11, R15, R14.reuse, 0x1, P2 ;  /* 0x0000000e0f0b7211 */ /* 0x080fe200010f0eff */
[----:B------:R-:W-:Y:S01]  /*6d40*/  VIADD R15, R3, 0xbc ;  /* 0x000000bc030f7836 */ /* 0x000fe20000000000 */
[----:B------:R-:W-:Y:S02]  /*6d50*/  PRMT R23, R7, 0x7770, RZ ;  /* 0x0000777007177816 */ /* 0x000fe400000000ff */
[----:B------:R-:W-:Y:S01]  /*6d60*/  LEA.HI.X.SX32 R9, R19, R14, 0x1, P5 ;  /* 0x0000000e13097211 */ /* 0x000fe200028f0eff */
[----:B------:R-:W-:Y:S01]  /*6d70*/  IMAD R19, R12, 0x4, R19 ;  /* 0x000000040c137824 */ /* 0x000fe200078e0213 */
[----:B------:R-:W-:Y:S01]  /*6d80*/  ISETP.LT.AND P2, PT, R2, UR11, !P0 ;  /* 0x0000000b02007c0c */ /* 0x000fe2000c741270 */
[----:B------:R3:W-:Y:S01]  /*6d90*/  @P4 STG.E.U8 desc[UR16][R10.64], R23 ;  /* 0x000000170a004986 */ /* 0x0007e2000c101110 */
[----:B-1----:R-:W-:-:S02]  /*6da0*/  PRMT R21, R7, 0x7771, RZ ;  /* 0x0000777107157816 */ /* 0x002fc400000000ff */
[----:B--2---:R-:W-:Y:S02]  /*6db0*/  IADD3 R4, P4, PT, R19, R0, RZ ;  /* 0x0000000013047210 */ /* 0x004fe40007f9e0ff */
[C---:B------:R-:W-:Y:S01]  /*6dc0*/  ISETP.LT.AND P5, PT, R15.reuse, UR11, !P0 ;  /* 0x0000000b0f007c0c */ /* 0x040fe2000c7a1270 */
[----:B------:R-:W-:Y:S01]  /*6dd0*/  IMAD R15, R15, R12, RZ ;  /* 0x0000000c0f0f7224 */ /* 0x000fe200078e02ff */
[----:B------:R-:W-:Y:S01]  /*6de0*/  LOP3.LUT R2, R13, 0xc0, RZ, 0xfc, !PT ;  /* 0x000000c00d027812 */ /* 0x000fe200078efcff */
[----:B------:R1:W-:Y:S01]  /*6df0*/  @P6 STG.E.U8 desc[UR16][R8.64], R21 ;  /* 0x0000001508006986 */ /* 0x0003e2000c101110 */
[----:B------:R-:W-:Y:S01]  /*6e00*/  LEA.HI.X.SX32 R5, R19, R14, 0x1, P4 ;  /* 0x0000000e13057211 */ /* 0x000fe200020f0eff */
[----:B------:R-:W-:Y:S01]  /*6e10*/  IMAD R19, R12, 0x8, R19 ;  /* 0x000000080c137824 */ /* 0x000fe200078e0213 */
[----:B------:R-:W-:Y:S02]  /*6e20*/  PRMT R17, R7, 0x7772, RZ ;  /* 0x0000777207117816 */ /* 0x000fe400000000ff */
[----:B------:R-:W-:-:S02]  /*6e30*/  ISETP.LT.AND P4, PT, R2, UR11, !P0 ;  /* 0x0000000b02007c0c */ /* 0x000fc4000c781270 */
[-C--:B---3--:R-:W-:Y:S01]  /*6e40*/  IADD3 R10, P6, PT, R15, R0.reuse, RZ ;  /* 0x000000000f0a7210 */ /* 0x088fe20007fde0ff */
[----:B------:R2:W-:Y:S01]  /*6e50*/  @P2 STG.E.U8 desc[UR16][R4.64], R17 ;  /* 0x0000001104002986 */ /* 0x0005e2000c101110 */
[----:B------:R-:W-:Y:S02]  /*6e60*/  LOP3.LUT R2, R13, 0xc4, RZ, 0xfc, !PT ;  /* 0x000000c40d027812 */ /* 0x000fe400078efcff */
[----:B------:R-:W-:Y:S01]  /*6e70*/  IADD3 R6, P2, PT, R19, R0, RZ ;  /* 0x0000000013067210 */ /* 0x000fe20007f5e0ff */
[C---:B-1----:R-:W-:Y:S01]  /*6e80*/  IMAD R9, R12.reuse, 0x4, R19 ;  /* 0x000000040c097824 */ /* 0x042fe200078e0213 */
[----:B------:R-:W-:Y:S02]  /*6e90*/  LEA.HI.X.SX32 R11, R15, R14, 0x1, P6 ;  /* 0x0000000e0f0b7211 */ /* 0x000fe400030f0eff */
[----:B------:R-:W-:Y:S01]  /*6ea0*/  PRMT R21, R7, 0x7773, RZ ;  /* 0x0000777307157816 */ /* 0x000fe200000000ff */
[----:B------:R-:W-:Y:S01]  /*6eb0*/  IMAD R15, R12, 0x4, R9 ;  /* 0x000000040c0f7824 */ /* 0x000fe200078e0209 */
[----:B------:R-:W-:-:S02]  /*6ec0*/  ISETP.LT.AND P6, PT, R2, UR11, !P0 ;  /* 0x0000000b02007c0c */ /* 0x000fc4000c7c1270 */
[----:B------:R-:W-:Y:S01]  /*6ed0*/  LEA.HI.X.SX32 R7, R19, R14, 0x1, P2 ;  /* 0x0000000e13077211 */ /* 0x000fe200010f0eff */
[----:B------:R1:W-:Y:S01]  /*6ee0*/  @P5 STG.E.U8 desc[UR16][R10.64], R21 ;  /* 0x000000150a005986 */ /* 0x0003e2000c101110 */
[C---:B------:R-:W-:Y:S01]  /*6ef0*/  PRMT R19, R68.reuse, 0x7770, RZ ;  /* 0x0000777044137816 */ /* 0x040fe200000000ff */
[----:B--2---:R-:W-:Y:S01]  /*6f00*/  VIADD R17, R3, 0xcc ;  /* 0x000000cc03117836 */ /* 0x004fe20000000000 */
[----:B------:R-:W-:Y:S02]  /*6f10*/  IADD3 R4, P5, PT, R9, R0, RZ ;  /* 0x0000000009047210 */ /* 0x000fe40007fbe0ff */
[----:B------:R-:W-:Y:S01]  /*6f20*/  LOP3.LUT R2, R13, 0xc8, RZ, 0xfc, !PT ;  /* 0x000000c80d027812 */ /* 0x000fe200078efcff */
[----:B------:R2:W-:Y:S01]  /*6f30*/  @P4 STG.E.U8 desc[UR16][R6.64], R19 ;  /* 0x0000001306004986 */ /* 0x0005e2000c101110 */
[----:B------:R-:W-:Y:S02]  /*6f40*/  LEA.HI.X.SX32 R5, R9, R14, 0x1, P5 ;  /* 0x0000000e09057211 */ /* 0x000fe400028f0eff */
[----:B------:R-:W-:-:S02]  /*6f50*/  PRMT R25, R68, 0x7771, RZ ;  /* 0x0000777144197816 */ /* 0x000fc400000000ff */
[C---:B------:R-:W-:Y:S01]  /*6f60*/  ISETP.LT.AND P4, PT, R17.reuse, UR11, !P0 ;  /* 0x0000000b11007c0c */ /* 0x040fe2000c781270 */
[----:B------:R-:W-:Y:S01]  /*6f70*/  IMAD R17, R17, R12, RZ ;  /* 0x0000000c11117224 */ /* 0x000fe200078e02ff */
[----:B------:R-:W-:Y:S01]  /*6f80*/  ISETP.LT.AND P2, PT, R2, UR11, !P0 ;  /* 0x0000000b02007c0c */ /* 0x000fe2000c741270 */
[----:B------:R3:W-:Y:S01]  /*6f90*/  @P6 STG.E.U8 desc[UR16][R4.64], R25 ;  /* 0x0000001904006986 */ /* 0x0007e2000c101110 */
[-C--:B------:R-:W-:Y:S02]  /*6fa0*/  IADD3 R8, P5, PT, R15, R0.reuse, RZ ;  /* 0x000000000f087210 */ /* 0x080fe40007fbe0ff */
[----:B------:R-:W-:Y:S02]  /*6fb0*/  LOP3.LUT R2, R13, 0xd0, RZ, 0xfc, !PT ;  /* 0x000000d00d027812 */ /* 0x000fe400078efcff */
[----:B-1----:R-:W-:Y:S02]  /*6fc0*/  IADD3 R10, P6, PT, R17, R0, RZ ;  /* 0x00000000110a7210 */ /* 0x002fe40007fde0ff */
[----:B------:R-:W-:Y:S01]  /*6fd0*/  LEA.HI.X.SX32 R9, R15, R14, 0x1, P5 ;  /* 0x0000000e0f097211 */ /* 0x000fe200028f0eff */
[----:B------:R-:W-:Y:S01]  /*6fe0*/  IMAD R15, R12, 0x8, R15 ;  /* 0x000000080c0f7824 */ /* 0x000fe200078e020f */
[----:B------:R-:W-:-:S02]  /*6ff0*/  ISETP.LT.AND P5, PT, R2, UR11, !P0 ;  /* 0x0000000b02007c0c */ /* 0x000fc4000c7a1270 */
[----:B------:R-:W-:Y:S02]  /*7000*/  LOP3.LUT R2, R13, 0xd4, RZ, 0xfc, !PT ;  /* 0x000000d40d027812 */ /* 0x000fe400078efcff */
[----:B--2---:R-:W-:Y:S02]  /*7010*/  PRMT R19, R68, 0x7772, RZ ;  /* 0x0000777244137816 */ /* 0x004fe400000000ff */
[----:B------:R-:W-:Y:S01]  /*7020*/  LEA.HI.X.SX32 R11, R17, R14, 0x1, P6 ;  /* 0x0000000e110b7211 */ /* 0x000fe200030f0eff */
[----:B------:R-:W-:Y:S01]  /*7030*/  IMAD R17, R12, 0x4, R15 ;  /* 0x000000040c117824 */ /* 0x000fe200078e020f */
[----:B------:R-:W-:Y:S01]  /*7040*/  PRMT R23, R68, 0x7773, RZ ;  /* 0x0000777344177816 */ /* 0x000fe200000000ff */
[----:B------:R1:W-:Y:S01]  /*7050*/  @P2 STG.E.U8 desc[UR16][R8.64], R19 ;  /* 0x0000001308002986 */ /* 0x0003e2000c101110 */
[----:B------:R-:W-:Y:S02]  /*7060*/  ISETP.LT.AND P6, PT, R2, UR11, !P0 ;  /* 0x0000000b02007c0c */ /* 0x000fe4000c7c1270 */
[-C--:B---3--:R-:W-:Y:S01]  /*7070*/  IADD3 R4, P2, PT, R15, R0.reuse, RZ ;  /* 0x000000000f047210 */ /* 0x088fe20007f5e0ff */
[----:B------:R2:W-:Y:S01]  /*7080*/  @P4 STG.E.U8 desc[UR16][R10.64], R23 ;  /* 0x000000170a004986 */ /* 0x0005e2000c101110 */
[----:B------:R-:W-:-:S02]  /*7090*/  IADD3 R6, P4, PT, R17, R0, RZ ;  /* 0x0000000011067210 */ /* 0x000fc40007f9e0ff */
[-C--:B------:R-:W-:Y:S02]  /*70a0*/  LEA.HI.X.SX32 R5, R15, R14.reuse, 0x1, P2 ;  /* 0x0000000e0f057211 */ /* 0x080fe400010f0eff */
[----:B------:R-:W-:Y:S02]  /*70b0*/  PRMT R21, R69, 0x7770, RZ ;  /* 0x0000777045157816 */ /* 0x000fe400000000ff */
[----:B------:R-:W-:Y:S01]  /*70c0*/  LEA.HI.X.SX32 R7, R17, R14, 0x1, P4 ;  /* 0x0000000e11077211 */ /* 0x000fe200020f0eff */
[----:B------:R-:W-:Y:S01]  /*70d0*/  IMAD R17, R12, 0x4, R17 ;  /* 0x000000040c117824 */ /* 0x000fe200078e0211 */
[----:B-1----:R-:W-:Y:S01]  /*70e0*/  PRMT R19, R69, 0x7771, RZ ;  /* 0x0000777145137816 */ /* 0x002fe200000000ff */
[----:B------:R-:W-:Y:S01]  /*70f0*/  VIADD R9, R3, 0xdc ;  /* 0x000000dc03097836 */ /* 0x000fe20000000000 */
[----:B------:R-:W-:Y:S01]  /*7100*/  LOP3.LUT R2, R13, 0xd8, RZ, 0xfc, !PT ;  /* 0x000000d80d027812 */ /* 0x000fe200078efcff */
[----:B------:R1:W-:Y:S01]  /*7110*/  @P5 STG.E.U8 desc[UR16][R4.64], R21 ;  /* 0x0000001504005986 */ /* 0x0003e2000c101110 */
[----:B------:R-:W-:Y:S01]  /*7120*/  IADD3 R8, P4, PT, R17, R0, RZ ;  /* 0x0000000011087210 */ /* 0x000fe20007f9e0ff */
[C---:B--2---:R-:W-:Y:S01]  /*7130*/  IMAD R11, R9.reuse, R12, RZ ;  /* 0x0000000c090b7224 */ /* 0x044fe200078e02ff */
[----:B------:R-:W-:Y:S01]  /*7140*/  ISETP.LT.AND P2, PT, R2, UR11, !P0 ;  /* 0x0000000b02007c0c */ /* 0x000fe2000c741270 */
[----:B------:R2:W-:Y:S01]  /*7150*/  @P6 STG.E.U8 desc[UR16][R6.64], R19 ;  /* 0x0000001306006986 */ /* 0x0005e2000c101110 */
[----:B------:R-:W-:Y:S01]  /*7160*/  ISETP.LT.AND P6, PT, R9, UR11, !P0 ;  /* 0x0000000b09007c0c */ /* 0x000fe2000c7c1270 */
[----:B------:R-:W-:Y:S01]  /*7170*/  VIADD R23, R3, 0xec ;  /* 0x000000ec03177836 */ /* 0x000fe20000000000 */
[----:B------:R-:W-:-:S02]  /*7180*/  LOP3.LUT R2, R13, 0xe0, RZ, 0xfc, !PT ;  /* 0x000000e00d027812 */ /* 0x000fc400078efcff */
[----:B------:R-:W-:Y:S01]  /*7190*/  LEA.HI.X.SX32 R9, R17, R14, 0x1, P4 ;  /* 0x0000000e11097211 */ /* 0x000fe200020f0eff */
[----:B------:R-:W-:Y:S01]  /*71a0*/  IMAD R17, R12, 0x8, R17 ;  /* 0x000000080c117824 */ /* 0x000fe200078e0211 */
[----:B------:R-:W-:Y:S02]  /*71b0*/  PRMT R15, R69, 0x7772, RZ ;  /* 0x00007772450f7816 */ /* 0x000fe400000000ff */
[C---:B-1----:R-:W-:Y:S02]  /*71c0*/  IADD3 R4, P5, PT, R11.reuse, R0, RZ ;  /* 0x000000000b047210 */ /* 0x042fe40007fbe0ff */
[----:B------:R-:W-:Y:S01]  /*71d0*/  ISETP.LT.AND P4, PT, R2, UR11, !P0 ;  /* 0x0000000b02007c0c */ /* 0x000fe2000c781270 */
[----:B------:R1:W-:Y:S01]  /*71e0*/  @P2 STG.E.U8 desc[UR16][R8.64], R15 ;  /* 0x0000000f08002986 */ /* 0x0003e2000c101110 */
[----:B------:R-:W-:Y:S01]  /*71f0*/  LEA.HI.X.SX32 R5, R11, R14, 0x1, P5 ;  /* 0x0000000e0b057211 */ /* 0x000fe200028f0eff */
[----:B------:R-:W-:Y:S01]  /*7200*/  IMAD R11, R12, 0x4, R17 ;  /* 0x000000040c0b7824 */ /* 0x000fe200078e0211 */
[----:B------:R-:W-:-:S02]  /*7210*/  PRMT R69, R69, 0x7773, RZ ;  /* 0x0000777345457816 */ /* 0x000fc400000000ff */
[----:B------:R-:W-:Y:S02]  /*7220*/  LOP3.LUT R2, R13, 0xe4, RZ, 0xfc, !PT ;  /* 0x000000e40d027812 */ /* 0x000fe400078efcff */
[-C--:B--2---:R-:W-:Y:S01]  /*7230*/  IADD3 R6, P2, PT, R17, R0.reuse, RZ ;  /* 0x0000000011067210 */ /* 0x084fe20007f5e0ff */
[----:B------:R2:W-:Y:S01]  /*7240*/  @P6 STG.E.U8 desc[UR16][R4.64], R69 ;  /* 0x0000004504006986 */ /* 0x0005e2000c101110 */
[----:B------:R-:W-:Y:S02]  /*7250*/  ISETP.LT.AND P5, PT, R2, UR11, !P0 ;  /* 0x0000000b02007c0c */ /* 0x000fe4000c7a1270 */
[----:B------:R-:W-:Y:S01]  /*7260*/  LOP3.LUT R2, R13, 0xe8, RZ, 0xfc, !PT ;  /* 0x000000e80d027812 */ /* 0x000fe200078efcff */
[----:B-1----:R-:W-:Y:S01]  /*7270*/  IMAD R15, R12, 0x4, R11 ;  /* 0x000000040c0f7824 */ /* 0x002fe200078e020b */
[----:B------:R-:W-:Y:S02]  /*7280*/  IADD3 R8, P6, PT, R11, R0, RZ ;  /* 0x000000000b087210 */ /* 0x000fe40007fde0ff */
[----:B------:R-:W-:-:S02]  /*7290*/  LEA.HI.X.SX32 R7, R17, R14, 0x1, P2 ;  /* 0x0000000e11077211 */ /* 0x000fc400010f0eff */
[----:B------:R-:W-:Y:S02]  /*72a0*/  ISETP.LT.AND P2, PT, R2, UR11, !P0 ;  /* 0x0000000b02007c0c */ /* 0x000fe4000c741270 */
[----:B------:R-:W-:Y:S01]  /*72b0*/  LEA.HI.X.SX32 R9, R11, R14, 0x1, P6 ;  /* 0x0000000e0b097211 */ /* 0x000fe200030f0eff */
[----:B--2---:R-:W-:Y:S01]  /*72c0*/  IMAD R5, R23, R12, RZ ;  /* 0x0000000c17057224 */ /* 0x004fe200078e02ff */
[C---:B------:R-:W-:Y:S02]  /*72d0*/  IADD3 R10, P6, PT, R15.reuse, R0, RZ ;  /* 0x000000000f0a7210 */ /* 0x040fe40007fde0ff */
[----:B------:R-:W-:Y:S02]  /*72e0*/  PRMT R17, R70, 0x7770, RZ ;  /* 0x0000777046117816 */ /* 0x000fe400000000ff */
[----:B------:R-:W-:Y:S01]  /*72f0*/  LEA.HI.X.SX32 R11, R15, R14, 0x1, P6 ;  /* 0x0000000e0f0b7211 */ /* 0x000fe200030f0eff */
[----:B------:R-:W-:Y:S01]  /*7300*/  IMAD R15, R12, 0x8, R15 ;  /* 0x000000080c0f7824 */ /* 0x000fe200078e020f */
[----:B------:R-:W-:Y:S01]  /*7310*/  PRMT R21, R70, 0x7771, RZ ;  /* 0x0000777146157816 */ /* 0x000fe200000000ff */
[----:B------:R1:W-:Y:S01]  /*7320*/  @P4 STG.E.U8 desc[UR16][R6.64], R17 ;  /* 0x0000001106004986 */ /* 0x0003e2000c101110 */
[----:B------:R-:W-:-:S02]  /*7330*/  LOP3.LUT R2, R13, 0xf0, RZ, 0xfc, !PT ;  /* 0x000000f00d027812 */ /* 0x000fc400078efcff */
[----:B------:R-:W-:Y:S01]  /*7340*/  PRMT R19, R70, 0x7772, RZ ;  /* 0x0000777246137816 */ /* 0x000fe200000000ff */
[----:B------:R2:W-:Y:S01]  /*7350*/  @P5 STG.E.U8 desc[UR16][R8.64], R21 ;  /* 0x0000001508005986 */ /* 0x0005e2000c101110 */
[----:B------:R-:W-:Y:S02]  /*7360*/  ISETP.LT.AND P4, PT, R2, UR11, !P0 ;  /* 0x0000000b02007c0c */ /* 0x000fe4000c781270 */
[-C--:B------:R-:W-:Y:S01]  /*7370*/  IADD3 R2, P6, PT, R5, R0.reuse, RZ ;  /* 0x0000000005027210 */ /* 0x080fe20007fde0ff */
[----:B------:R3:W-:Y:S01]  /*7380*/  @P2 STG.E.U8 desc[UR16][R10.64], R19 ;  /* 0x000000130a002986 */ /* 0x0007e2000c101110 */
[----:B------:R-:W-:Y:S02]  /*7390*/  IADD3 R4, P2, PT, R15, R0, RZ ;  /* 0x000000000f047210 */ /* 0x000fe40007f5e0ff */
[----:B------:R-:W-:Y:S01]  /*73a0*/  ISETP.LT.AND P5, PT, R23, UR11, !P0 ;  /* 0x0000000b17007c0c */ /* 0x000fe2000c7a1270 */
[C---:B-1----:R-:W-:Y:S01]  /*73b0*/  IMAD R7, R12.reuse, 0x4, R15 ;  /* 0x000000040c077824 */ /* 0x042fe200078e020f */
[----:B------:R-:W-:Y:S01]  /*73c0*/  LOP3.LUT R13, R13, 0xf8, RZ, 0xfc, !PT ;  /* 0x000000f80d0d7812 */ /* 0x000fe200078efcff */
[----:B------:R-:W-:Y:S01]  /*73d0*/  VIADD R23, R3, 0xfc ;  /* 0x000000fc03177836 */ /* 0x000fe20000000000 */
[-C--:B------:R-:W-:Y:S01]  /*73e0*/  LEA.HI.X.SX32 R3, R5, R14.reuse, 0x1, P6 ;  /* 0x0000000e05037211 */ /* 0x080fe200030f0eff */
[----:B--2---:R-:W-:Y:S01]  /*73f0*/  IMAD R9, R12, 0x4, R7 ;  /* 0x000000040c097824 */ /* 0x004fe200078e0207 */
[----:B------:R-:W-:Y:S01]  /*7400*/  LEA.HI.X.SX32 R5, R15, R14, 0x1, P2 ;  /* 0x0000000e0f057211 */ /* 0x000fe200010f0eff */
[----:B------:R-:W-:Y:S01]  /*7410*/  IMAD R17, R23, R12, RZ ;  /* 0x0000000c17117224 */ /* 0x000fe200078e02ff */
[----:B------:R-:W-:-:S02]  /*7420*/  IADD3 R6, P6, PT, R7, R0, RZ ;  /* 0x0000000007067210 */ /* 0x000fc40007fde0ff */
[----:B------:R-:W-:Y:S02]  /*7430*/  IADD3 R8, P2, PT, R9, R0, RZ ;  /* 0x0000000009087210 */ /* 0x000fe40007f5e0ff */
[-C--:B------:R-:W-:Y:S02]  /*7440*/  LEA.HI.X.SX32 R7, R7, R14.reuse, 0x1, P6 ;  /* 0x0000000e07077211 */ /* 0x080fe400030f0eff */
[----:B------:R-:W-:Y:S02]  /*7450*/  LEA.HI.X.SX32 R9, R9, R14, 0x1, P2 ;  /* 0x0000000e09097211 */ /* 0x000fe400010f0eff */
[----:B------:R-:W-:Y:S02]  /*7460*/  ISETP.LT.AND P2, PT, R13, UR11, !P0 ;  /* 0x0000000b0d007c0c */ /* 0x000fe4000c741270 */
[----:B---3--:R-:W-:Y:S02]  /*7470*/  IADD3 R10, P6, PT, R17, R0, RZ ;  /* 0x00000000110a7210 */ /* 0x008fe40007fde0ff */
[----:B------:R-:W-:-:S02]  /*7480*/  ISETP.LT.AND P0, PT, R23, UR11, !P0 ;  /* 0x0000000b17007c0c */ /* 0x000fc4000c701270 */
[----:B------:R-:W-:Y:S02]  /*7490*/  LEA.HI.X.SX32 R11, R17, R14, 0x1, P6 ;  /* 0x0000000e110b7211 */ /* 0x000fe400030f0eff */
[----:B------:R-:W-:Y:S02]  /*74a0*/  PRMT R19, R70, 0x7773, RZ ;  /* 0x0000777346137816 */ /* 0x000fe400000000ff */
[C---:B------:R-:W-:Y:S02]  /*74b0*/  PRMT R13, R71.reuse, 0x7773, RZ ;  /* 0x00007773470d7816 */ /* 0x040fe400000000ff */
[C---:B------:R-:W-:Y:S01]  /*74c0*/  PRMT R15, R71.reuse, 0x7772, RZ ;  /* 0x00007772470f7816 */ /* 0x040fe200000000ff */
[----:B------:R1:W-:Y:S01]  /*74d0*/  @P5 STG.E.U8 desc[UR16][R2.64], R19 ;  /* 0x0000001302005986 */ /* 0x0003e2000c101110 */
[C---:B------:R-:W-:Y:S02]  /*74e0*/  PRMT R17, R71.reuse, 0x7770, RZ ;  /* 0x0000777047117816 */ /* 0x040fe400000000ff */
[----:B------:R-:W-:-:S03]  /*74f0*/  PRMT R71, R71, 0x7771, RZ ;  /* 0x0000777147477816 */ /* 0x000fc600000000ff */
[----:B------:R1:W-:Y:S04]  /*7500*/  @P4 STG.E.U8 desc[UR16][R4.64], R17 ;  /* 0x0000001104004986 */ /* 0x0003e8000c101110 */
[----:B------:R1:W-:Y:S04]  /*7510*/  @P3 STG.E.U8 desc[UR16][R6.64], R71 ;  /* 0x0000004706003986 */ /* 0x0003e8000c101110 */
[----:B------:R1:W-:Y:S04]  /*7520*/  @P2 STG.E.U8 desc[UR16][R8.64], R15 ;  /* 0x0000000f08002986 */ /* 0x0003e8000c101110 */
[----:B------:R1:W-:Y:S01]  /*7530*/  @P0 STG.E.U8 desc[UR16][R10.64], R13 ;  /* 0x0000000d0a000986 */ /* 0x0003e2000c101110 */
[----:B------:R-:W-:Y:S06]  /*7540*/  BAR.SYNC.DEFER_BLOCKING 0x0 ;  /* 0x0000000000007b1d */ /* 0x000fec0000010000 */
[----:B------:R-:W-:Y:S05]  /*7550*/  @P1 BRA `(.L_x_13) ;  /* 0x0000000000a01947 */ /* 0x000fea0003800000 */
[----:B------:R-:W2:Y:S01]  /*7560*/  S2UR UR5, SR_CgaCtaId ;  /* 0x00000000000579c3 */ /* 0x000ea20000008800 */
[----:B------:R-:W-:Y:S01]  /*7570*/  NOP ;  /* 0x0000000000007918 */ /* 0x000fe20000000000 */
[----:B------:R-:W-:Y:S01]  /*7580*/  UMOV UR4, 0x50 ;  /* 0x0000005000047882 */ /* 0x000fe20000000000 */
[----:B------:R-:W-:Y:S02]  /*7590*/  IMAD.U32 R0, RZ, RZ, UR18 ;  /* 0x00000012ff007e24 */ /* 0x000fe4000f8e00ff */
[----:B-1----:R-:W-:Y:S02]  /*75a0*/  IMAD.MOV.U32 R3, RZ, RZ, 0xff ;  /* 0x000000ffff037424 */ /* 0x002fe400078e00ff */
[----:B------:R-:W-:Y:S01]  /*75b0*/  IMAD.MOV.U32 R7, RZ, RZ, 0x1 ;  /* 0x00000001ff077424 */ /* 0x000fe200078e00ff */
[----:B------:R-:W-:-:S04]  /*75c0*/  LOP3.LUT R0, R0, 0xffff, RZ, 0xc0, !PT ;  /* 0x0000ffff00007812 */ /* 0x000fc800078ec0ff */
[----:B------:R-:W-:-:S05]  /*75d0*/  SHF.R.U32.HI R0, RZ, 0x5, R0 ;  /* 0x00000005ff007819 */ /* 0x000fca0000011600 */
[----:B------:R-:W-:Y:S01]  /*75e0*/  VIADD R2, R0, 0x10 ;  /* 0x0000001000027836 */ /* 0x000fe20000000000 */
[----:B------:R-:W-:Y:S01]  /*75f0*/  SHF.L.U32 R0, R3, R0, RZ ;  /* 0x0000000003007219 */ /* 0x000fe200000006ff */
[----:B--2---:R-:W-:-:S03]  /*7600*/  ULEA UR6, UR5, UR4, 0x18 ;  /* 0x0000000405067291 */ /* 0x004fc6000f8ec0ff */
[----:B------:R-:W-:-:S04]  /*7610*/  SHF.L.U32 R3, R7, R2, RZ ;  /* 0x0000000207037219 */ /* 0x000fc800000006ff */
[----:B------:R-:W-:Y:S02]  /*7620*/  LOP3.LUT R0, R3, R0, RZ, 0xfc, !PT ;  /* 0x0000000003007212 */ /* 0x000fe400078efcff */
[----:B------:R-:W1:Y:S02]  /*7630*/  LDS R5, [UR6] ;  /* 0x00000006ff057984 */ /* 0x000e640008000800 */
[C---:B------:R-:W-:Y:S02]  /*7640*/  LOP3.LUT R2, R0.reuse, 0xffff, RZ, 0xc0, !PT ;  /* 0x0000ffff00027812 */ /* 0x040fe400078ec0ff */
[----:B-1----:R-:W-:-:S04]  /*7650*/  LOP3.LUT R3, R0, 0xffff, R5, 0x80, !PT ;  /* 0x0000ffff00037812 */ /* 0x002fc800078e8005 */
[----:B------:R-:W-:-:S13]  /*7660*/  ISETP.NE.AND P0, PT, R3, R2, PT ;  /* 0x000000020300720c */ /* 0x000fda0003f05270 */
[----:B------:R-:W-:Y:S05]  /*7670*/  @P0 BRA `(.L_x_14) ;  /* 0x0000000000500947 */ /* 0x000fea0003800000 */
[----:B------:R-:W-:Y:S02]  /*7680*/  SHF.R.U32.HI R5, RZ, 0x10, R5 ;  /* 0x00000010ff057819 */ /* 0x000fe40000011605 */
[----:B------:R-:W-:-:S04]  /*7690*/  SHF.R.U32.HI R2, RZ, 0x10, R0 ;  /* 0x00000010ff027819 */ /* 0x000fc80000011600 */
[----:B------:R-:W-:-:S04]  /*76a0*/  LOP3.LUT R5, R5, R2, RZ, 0xc0, !PT ;  /* 0x0000000205057212 */ /* 0x000fc800078ec0ff */
[----:B------:R-:W-:-:S13]  /*76b0*/  ISETP.NE.AND P0, PT, R5, R2, PT ;  /* 0x000000020500720c */ /* 0x000fda0003f05270 */
[----:B------:R-:W-:Y:S05]  /*76c0*/  @P0 BRA `(.L_x_15) ;  /* 0x0000000000300947 */ /* 0x000fea0003800000 */
[----:B------:R-:W-:Y:S01]  /*76d0*/  R2UR UR4, R0 ;  /* 0x00000000000472ca */ /* 0x000fe200000e0000 */
[----:B------:R-:W-:Y:S01]  /*76e0*/  VOTEU.ANY UR5, UPT, PT ;  /* 0x0000000000057886 */ /* 0x000fe200038e0100 */
[----:B------:R-:W1:Y:S01]  /*76f0*/  S2R R0, SR_LANEID ;  /* 0x0000000000007919 */ /* 0x000e620000000000 */
[----:B------:R-:W-:-:S10]  /*7700*/  UFLO.U32 UR5, UR5 ;  /* 0x00000005000572bd */ /* 0x000fd400080e0000 */
[----:B------:R-:W-:-:S06]  /*7710*/  ULOP3.LUT UR4, URZ, UR4, URZ, 0x33, !UPT ;  /* 0x00000004ff047292 */ /* 0x000fcc000f8e33ff */
[----:B------:R-:W-:-:S04]  /*7720*/  IMAD.U32 R2, RZ, RZ, UR4 ;  /* 0x00000004ff027e24 */ /* 0x000fc8000f8e00ff */
[----:B------:R-:W2:Y:S02]  /*7730*/  REDUX UR7, R2 ;  /* 0x00000000020773c4 */ /* 0x000ea40000000000 */
[----:B------:R3:W-:Y:S01]  /*7740*/  UTCATOMSWS.AND URZ, UR4 ;  /* 0x0000000400ff79e3 */ /* 0x0007e20008000000 */
[----:B-1----:R-:W-:Y:S01]  /*7750*/  ISETP.EQ.U32.AND P0, PT, R0, UR5, PT ;  /* 0x0000000500007c0c */ /* 0x002fe2000bf02070 */
[----:B--2---:R-:W-:-:S12]  /*7760*/  IMAD.U32 R0, RZ, RZ, UR7 ;  /* 0x00000007ff007e24 */ /* 0x004fd8000f8e00ff */
[----:B------:R3:W-:Y:S01]  /*7770*/  @P0 ATOMS.AND RZ, [UR6], R0 ;  /* 0x00000000ffff098c */ /* 0x0007e2000a800006 */
[----:B------:R-:W-:Y:S05]  /*7780*/  BRA `(.L_x_13) ;  /* 0x0000000000147947 */ /* 0x000fea0003800000 */
.L_x_15:
[----:B------:R-:W-:-:S07]  /*7790*/  MOV R2, 0x77b0 ;  /* 0x000077b000027802 */ /* 0x000fce0000000f00 */
[----:B0-----:R-:W-:Y:S05]  /*77a0*/  CALL.REL.NOINC `($__internal_0_$__cuda_sm10x_tcgen05_guardrail_trap_col_being_dealloced_not_returned_by_alloc) ;  /* 0x00000000002c7944 */ /* 0x001fea0003c00000 */
[----:B------:R-:W-:Y:S05]  /*77b0*/  BRA `(.L_x_13) ;  /* 0x0000000000087947 */ /* 0x000fea0003800000 */
.L_x_14:
[----:B------:R-:W-:-:S07]  /*77c0*/  MOV R2, 0x77e0 ;  /* 0x000077e000027802 */ /* 0x000fce0000000f00 */
[----:B0-----:R-:W-:Y:S05]  /*77d0*/  CALL.REL.NOINC `($__internal_2_$__cuda_sm10x_tcgen05_guardrail_trap_unallocated_columns_being_dealloced) ;  /* 0x0000000000387944 */ /* 0x001fea0003c00000 */
.L_x_13:
[----:B------:R-:W-:Y:S01]  /*77e0*/  NOP ;  /* 0x0000000000007918 */ /* 0x000fe20000000000 */
[----:B---3--:R-:W-:Y:S05]  /*77f0*/  EXIT ;  /* 0x000000000000794d */ /* 0x008fea0003800000 */
.L_x_8:
[----:B------:R-:W0:Y:S02]  /*7800*/  SYNCS.PHASECHK.TRANS64.TRYWAIT P5, [UR13], R65 ;  /* 0x00000041ff0075a7 */ /* 0x000e2400080a110d */
[----:B0-----:R-:W-:Y:S05]  /*7810*/  @!P5 BRA `(.L_x_8) ;  /* 0xfffffffc00f8d947 */ /* 0x001fea000383ffff */
[----:B------:R-:W-:Y:S05]  /*7820*/  BRA `(.L_x_16) ;  /* 0xffffffc800007947 */ /* 0x000fea000383ffff */
.L_x_12:
[----:B------:R-:W1:Y:S02]  /*7830*/  SYNCS.PHASECHK.TRANS64.TRYWAIT P0, [UR13], R4 ;  /* 0x00000004ff0075a7 */ /* 0x000e64000800110d */
[----:B-1----:R-:W-:Y:S05]  /*7840*/  @!P0 BRA `(.L_x_12) ;  /* 0xfffffffc00f88947 */ /* 0x002fea000383ffff */
[----:B------:R-:W-:Y:S05]  /*7850*/  BRA `(.L_x_11) ;  /* 0xffffffd000ec7947 */ /* 0x000fea000383ffff */
        .weak           $__internal_0_$__cuda_sm10x_tcgen05_guardrail_trap_col_being_dealloced_not_returned_by_alloc
        .type           $__internal_0_$__cuda_sm10x_tcgen05_guardrail_trap_col_being_dealloced_not_returned_by_alloc,@function
        .size           $__internal_0_$__cuda_sm10x_tcgen05_guardrail_trap_col_being_dealloced_not_returned_by_alloc,($__internal_1_$__cuda_sm10x_tcgen05_guardrail_trap_phase_invalid_during_alloc - $__internal_0_$__cuda_sm10x_tcgen05_guardrail_trap_col_being_dealloced_not_returned_by_alloc)
$__internal_0_$__cuda_sm10x_tcgen05_guardrail_trap_col_being_dealloced_not_returned_by_alloc:
[----:B------:R-:W-:Y:S05]  /*7860*/  BPT.TRAP 0x1 ;  /* 0x000000040000795c */ /* 0x000fea0000300000 */
[----:B------:R-:W-:-:S04]  /*7870*/  IMAD.MOV.U32 R3, RZ, RZ, 0x0 ;  /* 0x00000000ff037424 */ /* 0x000fc800078e00ff */
[----:B------:R-:W-:Y:S05]  /*7880*/  RET.REL.NODEC R2 `(matmul_kernel) ;  /* 0xffffff8402dc7950 */ /* 0x000fea0003c3ffff */
        .weak           $__internal_1_$__cuda_sm10x_tcgen05_guardrail_trap_phase_invalid_during_alloc
        .type           $__internal_1_$__cuda_sm10x_tcgen05_guardrail_trap_phase_invalid_during_alloc,@function
        .size           $__internal_1_$__cuda_sm10x_tcgen05_guardrail_trap_phase_invalid_during_alloc,($__internal_2_$__cuda_sm10x_tcgen05_guardrail_trap_unallocated_columns_being_dealloced - $__internal_1_$__cuda_sm10x_tcgen05_guardrail_trap_phase_invalid_during_alloc)
$__internal_1_$__cuda_sm10x_tcgen05_guardrail_trap_phase_invalid_during_alloc:
[----:B------:R-:W-:Y:S05]  /*7890*/  BPT.TRAP 0x1 ;  /* 0x000000040000795c */ /* 0x000fea0000300000 */
[----:B------:R-:W-:-:S04]  /*78a0*/  IMAD.MOV.U32 R5, RZ, RZ, 0x0 ;  /* 0x00000000ff057424 */ /* 0x000fc800078e00ff */
[----:B------:R-:W-:Y:S05]  /*78b0*/  RET.REL.NODEC R4 `(matmul_kernel) ;  /* 0xffffff8404d07950 */ /* 0x000fea0003c3ffff */
        .weak           $__internal_2_$__cuda_sm10x_tcgen05_guardrail_trap_unallocated_columns_being_dealloced
        .type           $__internal_2_$__cuda_sm10x_tcgen05_guardrail_trap_unallocated_columns_being_dealloced,@function
        .size           $__internal_2_$__cuda_sm10x_tcgen05_guardrail_trap_unallocated_columns_being_dealloced,(.L_x_20 - $__internal_2_$__cuda_sm10x_tcgen05_guardrail_trap_unallocated_columns_being_dealloced)
$__internal_2_$__cuda_sm10x_tcgen05_guardrail_trap_unallocated_columns_being_dealloced:
[----:B------:R-:W-:Y:S05]  /*78c0*/  BPT.TRAP 0x1 ;  /* 0x000000040000795c */ /* 0x000fea0000300000 */
[----:B------:R-:W-:-:S04]  /*78d0*/  IMAD.MOV.U32 R3, RZ, RZ, 0x0 ;  /* 0x00000000ff037424 */ /* 0x000fc800078e00ff */
[----:B------:R-:W-:Y:S05]  /*78e0*/  RET.REL.NODEC R2 `(matmul_kernel) ;  /* 0xffffff8402c47950 */ /* 0x000fea0003c3ffff */
.L_x_17:
[----:B------:R-:W-:-:S00]  /*78f0*/  BRA `(.L_x_17) ;  /* 0xfffffffc00fc7947 */ /* 0x000fc0000383ffff */
[----:B------:R-:W-:-:S00]  /*7900*/  NOP ;  /* 0x0000000000007918 */ /* 0x000fc00000000000 */
[----:B------:R-:W-:-:S00]  /*7910*/  NOP ;  /* 0x0000000000007918 */ /* 0x000fc00000000000 */
[----:B------:R-:W-:-:S00]  /*7920*/  NOP ;  /* 0x0000000000007918 */ /* 0x000fc00000000000 */
[----:B------:R-:W-:-:S00]  /*7930*/  NOP ;  /* 0x0000000000007918 */ /* 0x000fc00000000000 */
[----:B------:R-:W-:-:S00]  /*7940*/  NOP ;  /* 0x0000000000007918 */ /* 0x000fc00000000000 */
[----:B------:R-:W-:-:S00]  /*7950*/  NOP ;  /* 0x0000000000007918 */ /* 0x000fc00000000000 */
[----:B------:R-:W-:-:S00]  /*7960*/  NOP ;  /* 0x0000000000007918 */ /* 0x000fc00000000000 */
[----:B------:R-:W-:-:S00]  /*7970*/  NOP ;  /* 0x0000000000007918 */ /* 0x000fc00000000000 */
.L_x_20:


//--------------------- .nv.shared.matmul_kernel  --------------------------
	.section	.nv.shared.matmul_kernel,"aw",@nobits
	.sectionflags	@""
	.align	16
	.zero		1024


//--------------------- .nv.shared.reserved.0     --------------------------
	.section	.nv.shared.reserved.0,"aw",@nobits
	.align	8
	.weak		__nv_reservedSMEM_offset_0_alias
	.size		__nv_reservedSMEM_offset_0_alias, 0, 64
	.other		__nv_reservedSMEM_offset_0_alias,@"STO_CUDA_RESERVED_SHARED STV_DEFAULT"
__nv_reservedSMEM_offset_0_alias:
	.zero		0
.nv.shared.reserved.0:
	.zero		64
	.weak		__nv_reservedSMEM_allocation_phase
	.type		__nv_reservedSMEM_allocation_phase,@object
	.size		__nv_reservedSMEM_allocation_phase,(.L_0 - __nv_reservedSMEM_allocation_phase)
__nv_reservedSMEM_allocation_phase:
	.zero		1
.L_0:
	.zero		7
	.weak		__nv_reservedSMEM_devtool_atexit_pc
	.type		__nv_reservedSMEM_devtool_atexit_pc,@object
	.size		__nv_reservedSMEM_devtool_atexit_pc,(__nv_reservedSMEM_allocation_mask - __nv_reservedSMEM_devtool_atexit_pc)
__nv_reservedSMEM_devtool_atexit_pc:
	.zero		8
	.weak		__nv_reservedSMEM_allocation_mask
	.type		__nv_reservedSMEM_allocation_mask,@object
	.size		__nv_reservedSMEM_allocation_mask,(.L_2 - __nv_reservedSMEM_allocation_mask)
__nv_reservedSMEM_allocation_mask:
	.zero		4
.L_2:


//--------------------- .nv.constant0.matmul_kernel --------------------------
	.section	.nv.constant0.matmul_kernel,"a",@progbits
	.sectionflags	@""
	.align	4
.nv.constant0.matmul_kernel:
	.zero		976


//--------------------- SYMBOLS --------------------------

	.type		.nv.reservedSmem.offset0,@object
	.size		.nv.reservedSmem.offset0,0x4
	.type		.nv.reservedSmem.cap,@object
	.size		.nv.reservedSmem.cap,0x4
